//
// Generated by NVIDIA NVVM Compiler
//
// Compiler Build ID: CL-36424714
// Cuda compilation tools, release 13.0, V13.0.88
// Based on NVVM 20.0.0
//

.version 9.0
.target sm_100
.address_size 64

	// .globl	_Z3q1aPiS_S_ii

.visible .entry _Z3q1aPiS_S_ii(
	.param .u64 .ptr .align 1 _Z3q1aPiS_S_ii_param_0,
	.param .u64 .ptr .align 1 _Z3q1aPiS_S_ii_param_1,
	.param .u64 .ptr .align 1 _Z3q1aPiS_S_ii_param_2,
	.param .u32 _Z3q1aPiS_S_ii_param_3,
	.param .u32 _Z3q1aPiS_S_ii_param_4
)
{
	.reg .pred 	%p<19>;
	.reg .b32 	%r<163>;
	.reg .b64 	%rd<82>;

	ld.param.u64 	%rd11, [_Z3q1aPiS_S_ii_param_0];
	ld.param.u64 	%rd12, [_Z3q1aPiS_S_ii_param_1];
	ld.param.u64 	%rd13, [_Z3q1aPiS_S_ii_param_2];
	ld.param.u32 	%r64, [_Z3q1aPiS_S_ii_param_3];
	ld.param.u32 	%r65, [_Z3q1aPiS_S_ii_param_4];
	cvta.to.global.u64 	%rd1, %rd12;
	cvta.to.global.u64 	%rd2, %rd11;
	cvta.to.global.u64 	%rd3, %rd13;
	setp.lt.s32 	%p1, %r65, 1;
	@%p1 bra 	$L__BB0_26;
	mov.u32 	%r66, %tid.x;
	setp.lt.s32 	%p2, %r64, 1;
	mul.lo.s32 	%r1, %r64, %r66;
	mul.lo.s32 	%r2, %r65, %r66;
	@%p2 bra 	$L__BB0_15;
	and.b32  	%r3, %r64, 7;
	and.b32  	%r4, %r64, 3;
	and.b32  	%r5, %r64, 2147483640;
	and.b32  	%r6, %r64, 1;
	neg.s32 	%r7, %r5;
	shl.b32 	%r8, %r65, 3;
	mul.lo.s32 	%r9, %r65, 5;
	mul.lo.s32 	%r10, %r65, 6;
	mul.lo.s32 	%r11, %r65, 7;
	cvt.u64.u32 	%rd4, %r1;
	mov.b32 	%r139, 0;
	shl.b64 	%rd32, %rd4, 2;
	add.s64 	%rd33, %rd32, %rd2;
	add.s64 	%rd5, %rd33, 16;
	mul.wide.u32 	%rd49, %r8, 4;
$L__BB0_3:
	setp.lt.u32 	%p11, %r64, 8;
	mov.b32 	%r153, 0;
	mov.u32 	%r158, %r153;
	@%p11 bra 	$L__BB0_6;
	add.s32 	%r146, %r65, %r139;
	shl.b32 	%r82, %r65, 1;
	add.s32 	%r145, %r82, %r139;
	mad.lo.s32 	%r144, %r65, 3, %r139;
	shl.b32 	%r83, %r65, 2;
	add.s32 	%r143, %r83, %r139;
	add.s32 	%r142, %r9, %r139;
	add.s32 	%r141, %r10, %r139;
	add.s32 	%r140, %r11, %r139;
	mul.wide.u32 	%rd34, %r139, 4;
	add.s64 	%rd81, %rd1, %rd34;
	mov.b32 	%r158, 0;
	mov.u64 	%rd80, %rd5;
	mov.u32 	%r147, %r7;
$L__BB0_5:
	.pragma "nounroll";
	ld.global.u32 	%r84, [%rd80+-16];
	ld.global.u32 	%r85, [%rd81];
	mad.lo.s32 	%r86, %r85, %r84, %r158;
	ld.global.u32 	%r87, [%rd80+-12];
	mul.wide.u32 	%rd35, %r146, 4;
	add.s64 	%rd36, %rd1, %rd35;
	ld.global.u32 	%r88, [%rd36];
	mad.lo.s32 	%r89, %r88, %r87, %r86;
	ld.global.u32 	%r90, [%rd80+-8];
	mul.wide.u32 	%rd37, %r145, 4;
	add.s64 	%rd38, %rd1, %rd37;
	ld.global.u32 	%r91, [%rd38];
	mad.lo.s32 	%r92, %r91, %r90, %r89;
	ld.global.u32 	%r93, [%rd80+-4];
	mul.wide.u32 	%rd39, %r144, 4;
	add.s64 	%rd40, %rd1, %rd39;
	ld.global.u32 	%r94, [%rd40];
	mad.lo.s32 	%r95, %r94, %r93, %r92;
	ld.global.u32 	%r96, [%rd80];
	mul.wide.u32 	%rd41, %r143, 4;
	add.s64 	%rd42, %rd1, %rd41;
	ld.global.u32 	%r97, [%rd42];
	mad.lo.s32 	%r98, %r97, %r96, %r95;
	ld.global.u32 	%r99, [%rd80+4];
	mul.wide.u32 	%rd43, %r142, 4;
	add.s64 	%rd44, %rd1, %rd43;
	ld.global.u32 	%r100, [%rd44];
	mad.lo.s32 	%r101, %r100, %r99, %r98;
	ld.global.u32 	%r102, [%rd80+8];
	mul.wide.u32 	%rd45, %r141, 4;
	add.s64 	%rd46, %rd1, %rd45;
	ld.global.u32 	%r103, [%rd46];
	mad.lo.s32 	%r104, %r103, %r102, %r101;
	ld.global.u32 	%r105, [%rd80+12];
	mul.wide.u32 	%rd47, %r140, 4;
	add.s64 	%rd48, %rd1, %rd47;
	ld.global.u32 	%r106, [%rd48];
	mad.lo.s32 	%r158, %r106, %r105, %r104;
	add.s32 	%r147, %r147, 8;
	add.s32 	%r146, %r146, %r8;
	add.s32 	%r145, %r145, %r8;
	add.s32 	%r144, %r144, %r8;
	add.s32 	%r143, %r143, %r8;
	add.s32 	%r142, %r142, %r8;
	add.s32 	%r141, %r141, %r8;
	add.s32 	%r140, %r140, %r8;
	add.s64 	%rd81, %rd81, %rd49;
	add.s64 	%rd80, %rd80, 32;
	setp.ne.s32 	%p12, %r147, 0;
	mov.u32 	%r153, %r5;
	@%p12 bra 	$L__BB0_5;
$L__BB0_6:
	setp.eq.s32 	%p13, %r3, 0;
	@%p13 bra 	$L__BB0_14;
	add.s32 	%r108, %r3, -1;
	setp.lt.u32 	%p14, %r108, 3;
	@%p14 bra 	$L__BB0_9;
	add.s32 	%r109, %r153, %r1;
	mul.wide.u32 	%rd50, %r109, 4;
	add.s64 	%rd51, %rd2, %rd50;
	ld.global.u32 	%r110, [%rd51];
	mad.lo.s32 	%r111, %r153, %r65, %r139;
	mul.wide.u32 	%rd52, %r111, 4;
	add.s64 	%rd53, %rd1, %rd52;
	ld.global.u32 	%r112, [%rd53];
	mad.lo.s32 	%r113, %r112, %r110, %r158;
	cvt.u64.u32 	%rd54, %r153;
	add.s64 	%rd55, %rd54, %rd4;
	shl.b64 	%rd56, %rd55, 2;
	add.s64 	%rd57, %rd2, %rd56;
	ld.global.u32 	%r114, [%rd57+4];
	add.s32 	%r115, %r111, %r65;
	mul.wide.u32 	%rd58, %r115, 4;
	add.s64 	%rd59, %rd1, %rd58;
	ld.global.u32 	%r116, [%rd59];
	mad.lo.s32 	%r117, %r116, %r114, %r113;
	ld.global.u32 	%r118, [%rd57+8];
	add.s32 	%r119, %r115, %r65;
	mul.wide.u32 	%rd60, %r119, 4;
	add.s64 	%rd61, %rd1, %rd60;
	ld.global.u32 	%r120, [%rd61];
	mad.lo.s32 	%r121, %r120, %r118, %r117;
	ld.global.u32 	%r122, [%rd57+12];
	add.s32 	%r123, %r119, %r65;
	mul.wide.u32 	%rd62, %r123, 4;
	add.s64 	%rd63, %rd1, %rd62;
	ld.global.u32 	%r124, [%rd63];
	mad.lo.s32 	%r158, %r124, %r122, %r121;
	add.s32 	%r153, %r153, 4;
$L__BB0_9:
	setp.eq.s32 	%p15, %r4, 0;
	@%p15 bra 	$L__BB0_14;
	setp.eq.s32 	%p16, %r4, 1;
	@%p16 bra 	$L__BB0_12;
	add.s32 	%r126, %r153, %r1;
	mul.wide.u32 	%rd64, %r126, 4;
	add.s64 	%rd65, %rd2, %rd64;
	ld.global.u32 	%r127, [%rd65];
	mad.lo.s32 	%r128, %r153, %r65, %r139;
	mul.wide.u32 	%rd66, %r128, 4;
	add.s64 	%rd67, %rd1, %rd66;
	ld.global.u32 	%r129, [%rd67];
	mad.lo.s32 	%r130, %r129, %r127, %r158;
	cvt.u64.u32 	%rd68, %r153;
	add.s64 	%rd69, %rd68, %rd4;
	shl.b64 	%rd70, %rd69, 2;
	add.s64 	%rd71, %rd2, %rd70;
	ld.global.u32 	%r131, [%rd71+4];
	add.s32 	%r132, %r128, %r65;
	mul.wide.u32 	%rd72, %r132, 4;
	add.s64 	%rd73, %rd1, %rd72;
	ld.global.u32 	%r133, [%rd73];
	mad.lo.s32 	%r158, %r133, %r131, %r130;
	add.s32 	%r153, %r153, 2;
$L__BB0_12:
	setp.eq.s32 	%p17, %r6, 0;
	@%p17 bra 	$L__BB0_14;
	add.s32 	%r134, %r153, %r1;
	mul.wide.u32 	%rd74, %r134, 4;
	add.s64 	%rd75, %rd2, %rd74;
	ld.global.u32 	%r135, [%rd75];
	mad.lo.s32 	%r136, %r153, %r65, %r139;
	mul.wide.u32 	%rd76, %r136, 4;
	add.s64 	%rd77, %rd1, %rd76;
	ld.global.u32 	%r137, [%rd77];
	mad.lo.s32 	%r158, %r137, %r135, %r158;
$L__BB0_14:
	add.s32 	%r138, %r139, %r2;
	mul.wide.u32 	%rd78, %r138, 4;
	add.s64 	%rd79, %rd3, %rd78;
	st.global.u32 	[%rd79], %r158;
	add.s32 	%r139, %r139, 1;
	setp.eq.s32 	%p18, %r139, %r65;
	@%p18 bra 	$L__BB0_26;
	bra.uni 	$L__BB0_3;
$L__BB0_15:
	and.b32  	%r54, %r65, 7;
	setp.lt.u32 	%p3, %r65, 8;
	mov.b32 	%r161, 0;
	@%p3 bra 	$L__BB0_18;
	and.b32  	%r161, %r65, 2147483640;
	mov.b32 	%r159, 0;
$L__BB0_17:
	.pragma "nounroll";
	add.s32 	%r69, %r159, %r2;
	mul.wide.u32 	%rd14, %r69, 4;
	add.s64 	%rd15, %rd3, %rd14;
	mov.b32 	%r70, 0;
	st.global.u32 	[%rd15], %r70;
	st.global.u32 	[%rd15+4], %r70;
	st.global.u32 	[%rd15+8], %r70;
	st.global.u32 	[%rd15+12], %r70;
	st.global.u32 	[%rd15+16], %r70;
	st.global.u32 	[%rd15+20], %r70;
	st.global.u32 	[%rd15+24], %r70;
	st.global.u32 	[%rd15+28], %r70;
	add.s32 	%r159, %r159, 8;
	setp.ne.s32 	%p4, %r159, %r161;
	@%p4 bra 	$L__BB0_17;
$L__BB0_18:
	setp.eq.s32 	%p5, %r54, 0;
	@%p5 bra 	$L__BB0_26;
	and.b32  	%r59, %r65, 3;
	setp.lt.u32 	%p6, %r54, 4;
	@%p6 bra 	$L__BB0_21;
	add.s32 	%r71, %r161, %r2;
	mul.wide.u32 	%rd16, %r71, 4;
	add.s64 	%rd17, %rd3, %rd16;
	mov.b32 	%r72, 0;
	st.global.u32 	[%rd17], %r72;
	cvt.u64.u32 	%rd18, %r2;
	cvt.u64.u32 	%rd19, %r161;
	add.s64 	%rd20, %rd19, %rd18;
	shl.b64 	%rd21, %rd20, 2;
	add.s64 	%rd22, %rd3, %rd21;
	st.global.u32 	[%rd22+4], %r72;
	st.global.u32 	[%rd22+8], %r72;
	st.global.u32 	[%rd22+12], %r72;
	add.s32 	%r161, %r161, 4;
$L__BB0_21:
	setp.eq.s32 	%p7, %r59, 0;
	@%p7 bra 	$L__BB0_26;
	setp.eq.s32 	%p8, %r59, 1;
	@%p8 bra 	$L__BB0_24;
	add.s32 	%r73, %r161, %r2;
	mul.wide.u32 	%rd23, %r73, 4;
	add.s64 	%rd24, %rd3, %rd23;
	mov.b32 	%r74, 0;
	st.global.u32 	[%rd24], %r74;
	cvt.u64.u32 	%rd25, %r2;
	cvt.u64.u32 	%rd26, %r161;
	add.s64 	%rd27, %rd26, %rd25;
	shl.b64 	%rd28, %rd27, 2;
	add.s64 	%rd29, %rd3, %rd28;
	st.global.u32 	[%rd29+4], %r74;
	add.s32 	%r161, %r161, 2;
$L__BB0_24:
	and.b32  	%r75, %r65, 1;
	setp.eq.b32 	%p9, %r75, 1;
	not.pred 	%p10, %p9;
	@%p10 bra 	$L__BB0_26;
	add.s32 	%r76, %r161, %r2;
	mul.wide.u32 	%rd30, %r76, 4;
	add.s64 	%rd31, %rd3, %rd30;
	mov.b32 	%r77, 0;
	st.global.u32 	[%rd31], %r77;
$L__BB0_26:
	ret;

}
	// .globl	_Z3q1bPiS_S_ii
.visible .entry _Z3q1bPiS_S_ii(
	.param .u64 .ptr .align 1 _Z3q1bPiS_S_ii_param_0,
	.param .u64 .ptr .align 1 _Z3q1bPiS_S_ii_param_1,
	.param .u64 .ptr .align 1 _Z3q1bPiS_S_ii_param_2,
	.param .u32 _Z3q1bPiS_S_ii_param_3,
	.param .u32 _Z3q1bPiS_S_ii_param_4
)
{
	.reg .pred 	%p<19>;
	.reg .b32 	%r<171>;
	.reg .b64 	%rd<95>;

	ld.param.u64 	%rd11, [_Z3q1bPiS_S_ii_param_0];
	ld.param.u64 	%rd12, [_Z3q1bPiS_S_ii_param_1];
	ld.param.u64 	%rd13, [_Z3q1bPiS_S_ii_param_2];
	ld.param.u32 	%r63, [_Z3q1bPiS_S_ii_param_3];
	ld.param.u32 	%r64, [_Z3q1bPiS_S_ii_param_4];
	cvta.to.global.u64 	%rd1, %rd12;
	cvta.to.global.u64 	%rd2, %rd11;
	cvta.to.global.u64 	%rd3, %rd13;
	mov.u32 	%r1, %tid.x;
	mov.u32 	%r2, %ntid.x;
	setp.lt.s32 	%p1, %r63, 1;
	@%p1 bra 	$L__BB1_26;
	setp.lt.s32 	%p2, %r64, 1;
	@%p2 bra 	$L__BB1_15;
	and.b32  	%r3, %r64, 7;
	add.s32 	%r4, %r3, -1;
	and.b32  	%r5, %r64, 3;
	and.b32  	%r6, %r64, 2147483640;
	and.b32  	%r7, %r64, 1;
	neg.s32 	%r8, %r6;
	add.s32 	%r9, %r1, %r2;
	shl.b32 	%r10, %r2, 3;
	shl.b32 	%r88, %r2, 1;
	add.s32 	%r11, %r1, %r88;
	mad.lo.s32 	%r12, %r2, 3, %r1;
	shl.b32 	%r89, %r2, 2;
	add.s32 	%r13, %r1, %r89;
	mad.lo.s32 	%r14, %r2, 5, %r1;
	mad.lo.s32 	%r15, %r2, 6, %r1;
	mad.lo.s32 	%r16, %r2, 7, %r1;
	mul.wide.u32 	%rd44, %r1, 4;
	add.s64 	%rd4, %rd1, %rd44;
	mul.wide.u32 	%rd5, %r2, 32;
	mov.b32 	%r147, 0;
$L__BB1_3:
	setp.lt.u32 	%p11, %r64, 8;
	mul.lo.s32 	%r18, %r147, %r64;
	mov.b32 	%r161, 0;
	mov.u32 	%r166, %r161;
	@%p11 bra 	$L__BB1_6;
	mul.wide.u32 	%rd45, %r18, 4;
	add.s64 	%rd46, %rd2, %rd45;
	add.s64 	%rd93, %rd46, 16;
	mov.b32 	%r166, 0;
	mov.u64 	%rd94, %rd4;
	mov.u32 	%r148, %r16;
	mov.u32 	%r149, %r15;
	mov.u32 	%r150, %r14;
	mov.u32 	%r151, %r13;
	mov.u32 	%r152, %r12;
	mov.u32 	%r153, %r11;
	mov.u32 	%r154, %r9;
	mov.u32 	%r155, %r8;
$L__BB1_5:
	.pragma "nounroll";
	ld.global.u32 	%r93, [%rd93+-16];
	ld.global.u32 	%r94, [%rd94];
	mad.lo.s32 	%r95, %r94, %r93, %r166;
	ld.global.u32 	%r96, [%rd93+-12];
	mul.wide.u32 	%rd47, %r154, 4;
	add.s64 	%rd48, %rd1, %rd47;
	ld.global.u32 	%r97, [%rd48];
	mad.lo.s32 	%r98, %r97, %r96, %r95;
	ld.global.u32 	%r99, [%rd93+-8];
	mul.wide.u32 	%rd49, %r153, 4;
	add.s64 	%rd50, %rd1, %rd49;
	ld.global.u32 	%r100, [%rd50];
	mad.lo.s32 	%r101, %r100, %r99, %r98;
	ld.global.u32 	%r102, [%rd93+-4];
	mul.wide.u32 	%rd51, %r152, 4;
	add.s64 	%rd52, %rd1, %rd51;
	ld.global.u32 	%r103, [%rd52];
	mad.lo.s32 	%r104, %r103, %r102, %r101;
	ld.global.u32 	%r105, [%rd93];
	mul.wide.u32 	%rd53, %r151, 4;
	add.s64 	%rd54, %rd1, %rd53;
	ld.global.u32 	%r106, [%rd54];
	mad.lo.s32 	%r107, %r106, %r105, %r104;
	ld.global.u32 	%r108, [%rd93+4];
	mul.wide.u32 	%rd55, %r150, 4;
	add.s64 	%rd56, %rd1, %rd55;
	ld.global.u32 	%r109, [%rd56];
	mad.lo.s32 	%r110, %r109, %r108, %r107;
	ld.global.u32 	%r111, [%rd93+8];
	mul.wide.u32 	%rd57, %r149, 4;
	add.s64 	%rd58, %rd1, %rd57;
	ld.global.u32 	%r112, [%rd58];
	mad.lo.s32 	%r113, %r112, %r111, %r110;
	ld.global.u32 	%r114, [%rd93+12];
	mul.wide.u32 	%rd59, %r148, 4;
	add.s64 	%rd60, %rd1, %rd59;
	ld.global.u32 	%r115, [%rd60];
	mad.lo.s32 	%r166, %r115, %r114, %r113;
	add.s32 	%r155, %r155, 8;
	add.s32 	%r154, %r154, %r10;
	add.s32 	%r153, %r153, %r10;
	add.s32 	%r152, %r152, %r10;
	add.s32 	%r151, %r151, %r10;
	add.s32 	%r150, %r150, %r10;
	add.s32 	%r149, %r149, %r10;
	add.s32 	%r148, %r148, %r10;
	add.s64 	%rd94, %rd94, %rd5;
	add.s64 	%rd93, %rd93, 32;
	setp.ne.s32 	%p12, %r155, 0;
	mov.u32 	%r161, %r6;
	@%p12 bra 	$L__BB1_5;
$L__BB1_6:
	setp.eq.s32 	%p13, %r3, 0;
	@%p13 bra 	$L__BB1_14;
	setp.lt.u32 	%p14, %r4, 3;
	@%p14 bra 	$L__BB1_9;
	add.s32 	%r117, %r161, %r18;
	mul.wide.u32 	%rd61, %r117, 4;
	add.s64 	%rd62, %rd2, %rd61;
	ld.global.u32 	%r118, [%rd62];
	mad.lo.s32 	%r119, %r161, %r2, %r1;
	mul.wide.u32 	%rd63, %r119, 4;
	add.s64 	%rd64, %rd1, %rd63;
	ld.global.u32 	%r120, [%rd64];
	mad.lo.s32 	%r121, %r120, %r118, %r166;
	cvt.u64.u32 	%rd65, %r18;
	cvt.u64.u32 	%rd66, %r161;
	add.s64 	%rd67, %rd66, %rd65;
	shl.b64 	%rd68, %rd67, 2;
	add.s64 	%rd69, %rd2, %rd68;
	ld.global.u32 	%r122, [%rd69+4];
	add.s32 	%r123, %r119, %r2;
	mul.wide.u32 	%rd70, %r123, 4;
	add.s64 	%rd71, %rd1, %rd70;
	ld.global.u32 	%r124, [%rd71];
	mad.lo.s32 	%r125, %r124, %r122, %r121;
	ld.global.u32 	%r126, [%rd69+8];
	add.s32 	%r127, %r123, %r2;
	mul.wide.u32 	%rd72, %r127, 4;
	add.s64 	%rd73, %rd1, %rd72;
	ld.global.u32 	%r128, [%rd73];
	mad.lo.s32 	%r129, %r128, %r126, %r125;
	ld.global.u32 	%r130, [%rd69+12];
	add.s32 	%r131, %r127, %r2;
	mul.wide.u32 	%rd74, %r131, 4;
	add.s64 	%rd75, %rd1, %rd74;
	ld.global.u32 	%r132, [%rd75];
	mad.lo.s32 	%r166, %r132, %r130, %r129;
	add.s32 	%r161, %r161, 4;
$L__BB1_9:
	setp.eq.s32 	%p15, %r5, 0;
	@%p15 bra 	$L__BB1_14;
	setp.eq.s32 	%p16, %r5, 1;
	@%p16 bra 	$L__BB1_12;
	add.s32 	%r134, %r161, %r18;
	mul.wide.u32 	%rd76, %r134, 4;
	add.s64 	%rd77, %rd2, %rd76;
	ld.global.u32 	%r135, [%rd77];
	mad.lo.s32 	%r136, %r161, %r2, %r1;
	mul.wide.u32 	%rd78, %r136, 4;
	add.s64 	%rd79, %rd1, %rd78;
	ld.global.u32 	%r137, [%rd79];
	mad.lo.s32 	%r138, %r137, %r135, %r166;
	cvt.u64.u32 	%rd80, %r18;
	cvt.u64.u32 	%rd81, %r161;
	add.s64 	%rd82, %rd81, %rd80;
	shl.b64 	%rd83, %rd82, 2;
	add.s64 	%rd84, %rd2, %rd83;
	ld.global.u32 	%r139, [%rd84+4];
	add.s32 	%r140, %r136, %r2;
	mul.wide.u32 	%rd85, %r140, 4;
	add.s64 	%rd86, %rd1, %rd85;
	ld.global.u32 	%r141, [%rd86];
	mad.lo.s32 	%r166, %r141, %r139, %r138;
	add.s32 	%r161, %r161, 2;
$L__BB1_12:
	setp.eq.s32 	%p17, %r7, 0;
	@%p17 bra 	$L__BB1_14;
	add.s32 	%r142, %r161, %r18;
	mul.wide.u32 	%rd87, %r142, 4;
	add.s64 	%rd88, %rd2, %rd87;
	ld.global.u32 	%r143, [%rd88];
	mad.lo.s32 	%r144, %r161, %r2, %r1;
	mul.wide.u32 	%rd89, %r144, 4;
	add.s64 	%rd90, %rd1, %rd89;
	ld.global.u32 	%r145, [%rd90];
	mad.lo.s32 	%r166, %r145, %r143, %r166;
$L__BB1_14:
	mad.lo.s32 	%r146, %r147, %r2, %r1;
	mul.wide.u32 	%rd91, %r146, 4;
	add.s64 	%rd92, %rd3, %rd91;
	st.global.u32 	[%rd92], %r166;
	add.s32 	%r147, %r147, 1;
	setp.eq.s32 	%p18, %r147, %r63;
	@%p18 bra 	$L__BB1_26;
	bra.uni 	$L__BB1_3;
$L__BB1_15:
	and.b32  	%r53, %r63, 7;
	setp.lt.u32 	%p3, %r63, 8;
	mov.b32 	%r169, 0;
	@%p3 bra 	$L__BB1_18;
	and.b32  	%r169, %r63, 2147483640;
	mov.b32 	%r167, 0;
$L__BB1_17:
	.pragma "nounroll";
	mad.lo.s32 	%r67, %r167, %r2, %r1;
	mul.wide.u32 	%rd14, %r67, 4;
	add.s64 	%rd15, %rd3, %rd14;
	mov.b32 	%r68, 0;
	st.global.u32 	[%rd15], %r68;
	add.s32 	%r69, %r67, %r2;
	mul.wide.u32 	%rd16, %r69, 4;
	add.s64 	%rd17, %rd3, %rd16;
	st.global.u32 	[%rd17], %r68;
	add.s32 	%r70, %r69, %r2;
	mul.wide.u32 	%rd18, %r70, 4;
	add.s64 	%rd19, %rd3, %rd18;
	st.global.u32 	[%rd19], %r68;
	add.s32 	%r71, %r70, %r2;
	mul.wide.u32 	%rd20, %r71, 4;
	add.s64 	%rd21, %rd3, %rd20;
	st.global.u32 	[%rd21], %r68;
	add.s32 	%r72, %r71, %r2;
	mul.wide.u32 	%rd22, %r72, 4;
	add.s64 	%rd23, %rd3, %rd22;
	st.global.u32 	[%rd23], %r68;
	add.s32 	%r73, %r72, %r2;
	mul.wide.u32 	%rd24, %r73, 4;
	add.s64 	%rd25, %rd3, %rd24;
	st.global.u32 	[%rd25], %r68;
	add.s32 	%r74, %r73, %r2;
	mul.wide.u32 	%rd26, %r74, 4;
	add.s64 	%rd27, %rd3, %rd26;
	st.global.u32 	[%rd27], %r68;
	add.s32 	%r75, %r74, %r2;
	mul.wide.u32 	%rd28, %r75, 4;
	add.s64 	%rd29, %rd3, %rd28;
	st.global.u32 	[%rd29], %r68;
	add.s32 	%r167, %r167, 8;
	setp.ne.s32 	%p4, %r167, %r169;
	@%p4 bra 	$L__BB1_17;
$L__BB1_18:
	setp.eq.s32 	%p5, %r53, 0;
	@%p5 bra 	$L__BB1_26;
	and.b32  	%r58, %r63, 3;
	setp.lt.u32 	%p6, %r53, 4;
	@%p6 bra 	$L__BB1_21;
	mad.lo.s32 	%r76, %r169, %r2, %r1;
	mul.wide.u32 	%rd30, %r76, 4;
	add.s64 	%rd31, %rd3, %rd30;
	mov.b32 	%r77, 0;
	st.global.u32 	[%rd31], %r77;
	add.s32 	%r78, %r76, %r2;
	mul.wide.u32 	%rd32, %r78, 4;
	add.s64 	%rd33, %rd3, %rd32;
	st.global.u32 	[%rd33], %r77;
	add.s32 	%r79, %r78, %r2;
	mul.wide.u32 	%rd34, %r79, 4;
	add.s64 	%rd35, %rd3, %rd34;
	st.global.u32 	[%rd35], %r77;
	add.s32 	%r80, %r79, %r2;
	mul.wide.u32 	%rd36, %r80, 4;
	add.s64 	%rd37, %rd3, %rd36;
	st.global.u32 	[%rd37], %r77;
	add.s32 	%r169, %r169, 4;
$L__BB1_21:
	setp.eq.s32 	%p7, %r58, 0;
	@%p7 bra 	$L__BB1_26;
	setp.eq.s32 	%p8, %r58, 1;
	@%p8 bra 	$L__BB1_24;
	mad.lo.s32 	%r81, %r169, %r2, %r1;
	mul.wide.u32 	%rd38, %r81, 4;
	add.s64 	%rd39, %rd3, %rd38;
	mov.b32 	%r82, 0;
	st.global.u32 	[%rd39], %r82;
	add.s32 	%r83, %r81, %r2;
	mul.wide.u32 	%rd40, %r83, 4;
	add.s64 	%rd41, %rd3, %rd40;
	st.global.u32 	[%rd41], %r82;
	add.s32 	%r169, %r169, 2;
$L__BB1_24:
	and.b32  	%r84, %r63, 1;
	setp.eq.b32 	%p9, %r84, 1;
	not.pred 	%p10, %p9;
	@%p10 bra 	$L__BB1_26;
	mad.lo.s32 	%r85, %r169, %r2, %r1;
	mul.wide.u32 	%rd42, %r85, 4;
	add.s64 	%rd43, %rd3, %rd42;
	mov.b32 	%r86, 0;
	st.global.u32 	[%rd43], %r86;
$L__BB1_26:
	ret;

}
	// .globl	_Z3q1cPiS_S_i
.visible .entry _Z3q1cPiS_S_i(
	.param .u64 .ptr .align 1 _Z3q1cPiS_S_i_param_0,
	.param .u64 .ptr .align 1 _Z3q1cPiS_S_i_param_1,
	.param .u64 .ptr .align 1 _Z3q1cPiS_S_i_param_2,
	.param .u32 _Z3q1cPiS_S_i_param_3
)
{
	.reg .pred 	%p<10>;
	.reg .b32 	%r<131>;
	.reg .b64 	%rd<65>;

	ld.param.u64 	%rd10, [_Z3q1cPiS_S_i_param_0];
	ld.param.u64 	%rd11, [_Z3q1cPiS_S_i_param_1];
	ld.param.u64 	%rd9, [_Z3q1cPiS_S_i_param_2];
	ld.param.u32 	%r49, [_Z3q1cPiS_S_i_param_3];
	cvta.to.global.u64 	%rd1, %rd11;
	cvta.to.global.u64 	%rd2, %rd10;
	mov.u32 	%r1, %tid.x;
	mov.u32 	%r2, %tid.y;
	mov.u32 	%r3, %ntid.x;
	setp.lt.s32 	%p1, %r49, 1;
	mov.b32 	%r130, 0;
	@%p1 bra 	$L__BB2_12;
	mul.lo.s32 	%r4, %r49, %r2;
	and.b32  	%r5, %r49, 7;
	setp.lt.u32 	%p2, %r49, 8;
	mov.b32 	%r125, 0;
	mov.u32 	%r130, %r125;
	@%p2 bra 	$L__BB2_4;
	and.b32  	%r125, %r49, 2147483640;
	neg.s32 	%r119, %r125;
	add.s32 	%r118, %r1, %r3;
	shl.b32 	%r54, %r3, 1;
	add.s32 	%r117, %r1, %r54;
	mad.lo.s32 	%r116, %r3, 3, %r1;
	shl.b32 	%r55, %r3, 2;
	add.s32 	%r115, %r1, %r55;
	mad.lo.s32 	%r114, %r3, 5, %r1;
	mad.lo.s32 	%r113, %r3, 6, %r1;
	mad.lo.s32 	%r112, %r3, 7, %r1;
	mul.wide.u32 	%rd12, %r1, 4;
	add.s64 	%rd64, %rd1, %rd12;
	mul.wide.u32 	%rd13, %r4, 4;
	add.s64 	%rd14, %rd13, %rd2;
	add.s64 	%rd63, %rd14, 16;
	mov.b32 	%r130, 0;
	mul.wide.u32 	%rd29, %r3, 32;
$L__BB2_3:
	.pragma "nounroll";
	ld.global.u32 	%r56, [%rd63+-16];
	ld.global.u32 	%r57, [%rd64];
	mad.lo.s32 	%r58, %r57, %r56, %r130;
	ld.global.u32 	%r59, [%rd63+-12];
	mul.wide.u32 	%rd15, %r118, 4;
	add.s64 	%rd16, %rd1, %rd15;
	ld.global.u32 	%r60, [%rd16];
	mad.lo.s32 	%r61, %r60, %r59, %r58;
	ld.global.u32 	%r62, [%rd63+-8];
	mul.wide.u32 	%rd17, %r117, 4;
	add.s64 	%rd18, %rd1, %rd17;
	ld.global.u32 	%r63, [%rd18];
	mad.lo.s32 	%r64, %r63, %r62, %r61;
	ld.global.u32 	%r65, [%rd63+-4];
	mul.wide.u32 	%rd19, %r116, 4;
	add.s64 	%rd20, %rd1, %rd19;
	ld.global.u32 	%r66, [%rd20];
	mad.lo.s32 	%r67, %r66, %r65, %r64;
	ld.global.u32 	%r68, [%rd63];
	mul.wide.u32 	%rd21, %r115, 4;
	add.s64 	%rd22, %rd1, %rd21;
	ld.global.u32 	%r69, [%rd22];
	mad.lo.s32 	%r70, %r69, %r68, %r67;
	ld.global.u32 	%r71, [%rd63+4];
	mul.wide.u32 	%rd23, %r114, 4;
	add.s64 	%rd24, %rd1, %rd23;
	ld.global.u32 	%r72, [%rd24];
	mad.lo.s32 	%r73, %r72, %r71, %r70;
	ld.global.u32 	%r74, [%rd63+8];
	mul.wide.u32 	%rd25, %r113, 4;
	add.s64 	%rd26, %rd1, %rd25;
	ld.global.u32 	%r75, [%rd26];
	mad.lo.s32 	%r76, %r75, %r74, %r73;
	ld.global.u32 	%r77, [%rd63+12];
	mul.wide.u32 	%rd27, %r112, 4;
	add.s64 	%rd28, %rd1, %rd27;
	ld.global.u32 	%r78, [%rd28];
	mad.lo.s32 	%r130, %r78, %r77, %r76;
	add.s32 	%r119, %r119, 8;
	shl.b32 	%r79, %r3, 3;
	add.s32 	%r118, %r118, %r79;
	add.s32 	%r117, %r117, %r79;
	add.s32 	%r116, %r116, %r79;
	add.s32 	%r115, %r115, %r79;
	add.s32 	%r114, %r114, %r79;
	add.s32 	%r113, %r113, %r79;
	add.s32 	%r112, %r112, %r79;
	add.s64 	%rd64, %rd64, %rd29;
	add.s64 	%rd63, %rd63, 32;
	setp.ne.s32 	%p3, %r119, 0;
	@%p3 bra 	$L__BB2_3;
$L__BB2_4:
	setp.eq.s32 	%p4, %r5, 0;
	@%p4 bra 	$L__BB2_12;
	and.b32  	%r36, %r49, 3;
	setp.lt.u32 	%p5, %r5, 4;
	@%p5 bra 	$L__BB2_7;
	add.s32 	%r81, %r125, %r4;
	mul.wide.u32 	%rd30, %r81, 4;
	add.s64 	%rd31, %rd2, %rd30;
	ld.global.u32 	%r82, [%rd31];
	mad.lo.s32 	%r83, %r125, %r3, %r1;
	mul.wide.u32 	%rd32, %r83, 4;
	add.s64 	%rd33, %rd1, %rd32;
	ld.global.u32 	%r84, [%rd33];
	mad.lo.s32 	%r85, %r84, %r82, %r130;
	cvt.u64.u32 	%rd34, %r4;
	cvt.u64.u32 	%rd35, %r125;
	add.s64 	%rd36, %rd35, %rd34;
	shl.b64 	%rd37, %rd36, 2;
	add.s64 	%rd38, %rd2, %rd37;
	ld.global.u32 	%r86, [%rd38+4];
	add.s32 	%r87, %r83, %r3;
	mul.wide.u32 	%rd39, %r87, 4;
	add.s64 	%rd40, %rd1, %rd39;
	ld.global.u32 	%r88, [%rd40];
	mad.lo.s32 	%r89, %r88, %r86, %r85;
	ld.global.u32 	%r90, [%rd38+8];
	add.s32 	%r91, %r87, %r3;
	mul.wide.u32 	%rd41, %r91, 4;
	add.s64 	%rd42, %rd1, %rd41;
	ld.global.u32 	%r92, [%rd42];
	mad.lo.s32 	%r93, %r92, %r90, %r89;
	ld.global.u32 	%r94, [%rd38+12];
	add.s32 	%r95, %r91, %r3;
	mul.wide.u32 	%rd43, %r95, 4;
	add.s64 	%rd44, %rd1, %rd43;
	ld.global.u32 	%r96, [%rd44];
	mad.lo.s32 	%r130, %r96, %r94, %r93;
	add.s32 	%r125, %r125, 4;
$L__BB2_7:
	setp.eq.s32 	%p6, %r36, 0;
	@%p6 bra 	$L__BB2_12;
	setp.eq.s32 	%p7, %r36, 1;
	@%p7 bra 	$L__BB2_10;
	add.s32 	%r98, %r125, %r4;
	mul.wide.u32 	%rd45, %r98, 4;
	add.s64 	%rd46, %rd2, %rd45;
	ld.global.u32 	%r99, [%rd46];
	mad.lo.s32 	%r100, %r125, %r3, %r1;
	mul.wide.u32 	%rd47, %r100, 4;
	add.s64 	%rd48, %rd1, %rd47;
	ld.global.u32 	%r101, [%rd48];
	mad.lo.s32 	%r102, %r101, %r99, %r130;
	cvt.u64.u32 	%rd49, %r4;
	cvt.u64.u32 	%rd50, %r125;
	add.s64 	%rd51, %rd50, %rd49;
	shl.b64 	%rd52, %rd51, 2;
	add.s64 	%rd53, %rd2, %rd52;
	ld.global.u32 	%r103, [%rd53+4];
	add.s32 	%r104, %r100, %r3;
	mul.wide.u32 	%rd54, %r104, 4;
	add.s64 	%rd55, %rd1, %rd54;
	ld.global.u32 	%r105, [%rd55];
	mad.lo.s32 	%r130, %r105, %r103, %r102;
	add.s32 	%r125, %r125, 2;
$L__BB2_10:
	and.b32  	%r106, %r49, 1;
	setp.eq.b32 	%p8, %r106, 1;
	not.pred 	%p9, %p8;
	@%p9 bra 	$L__BB2_12;
	add.s32 	%r107, %r125, %r4;
	mul.wide.u32 	%rd56, %r107, 4;
	add.s64 	%rd57, %rd2, %rd56;
	ld.global.u32 	%r108, [%rd57];
	mad.lo.s32 	%r109, %r125, %r3, %r1;
	mul.wide.u32 	%rd58, %r109, 4;
	add.s64 	%rd59, %rd1, %rd58;
	ld.global.u32 	%r110, [%rd59];
	mad.lo.s32 	%r130, %r110, %r108, %r130;
$L__BB2_12:
	cvta.to.global.u64 	%rd60, %rd9;
	mad.lo.s32 	%r111, %r2, %r3, %r1;
	mul.wide.u32 	%rd61, %r111, 4;
	add.s64 	%rd62, %rd60, %rd61;
	st.global.u32 	[%rd62], %r130;
	ret;

}


// ===== COMPILED SASS (sm_100) =====

	.target	sm_100

	.elftype	@"ET_EXEC"


//--------------------- .note.nv.tkinfo           --------------------------
	.section	.note.nv.tkinfo,"",@"SHT_NOTE"
	.sectionflags	@"SHF_NOTE_NV_TKINFO"
	.tkinfo
        /*0018*/ 	.word	0x00000002
        /*0030*/ 	.string	""
        /*0030*/ 	.string	"ptxas"
        /*0030*/ 	.string	"Cuda compilation tools, release 13.0, V13.0.88"
        /*0030*/ 	.string	"Build cuda_13.0.r13.0/compiler.36424714_0"
        /*0030*/ 	.string	"-arch sm_100 -m 64 "



//--------------------- .note.nv.cuinfo           --------------------------
	.section	.note.nv.cuinfo,"",@"SHT_NOTE"
	.sectionflags	@"SHF_NOTE_NV_CUINFO"
        /*0018*/ 	.short	0x0002
        /*001a*/ 	.short	0x0064
        /*001c*/ 	.short	0x0082
	.zero		2


//--------------------- .nv.info                  --------------------------
	.section	.nv.info,"",@"SHT_CUDA_INFO"
	.align	4


	//----- nvinfo : EIATTR_REGCOUNT
	.align		4
        /*0000*/ 	.byte	0x04, 0x2f
        /*0002*/ 	.short	(.L_1 - .L_0)
	.align		4
.L_0:
        /*0004*/ 	.word	index@(_Z3q1aPiS_S_ii)
        /*0008*/ 	.word	0x00000020


	//----- nvinfo : EIATTR_FRAME_SIZE
	.align		4
.L_1:
        /*000c*/ 	.byte	0x04, 0x11
        /*000e*/ 	.short	(.L_3 - .L_2)
	.align		4
.L_2:
        /*0010*/ 	.word	index@(_Z3q1aPiS_S_ii)
        /*0014*/ 	.word	0x00000000


	//----- nvinfo : EIATTR_REGCOUNT
	.align		4
.L_3:
        /*0018*/ 	.byte	0x04, 0x2f
        /*001a*/ 	.short	(.L_5 - .L_4)
	.align		4
.L_4:
        /*001c*/ 	.word	index@(_Z3q1bPiS_S_ii)
        /*0020*/ 	.word	0x00000020


	//----- nvinfo : EIATTR_FRAME_SIZE
	.align		4
.L_5:
        /*0024*/ 	.byte	0x04, 0x11
        /*0026*/ 	.short	(.L_7 - .L_6)
	.align		4
.L_6:
        /*0028*/ 	.word	index@(_Z3q1bPiS_S_ii)
        /*002c*/ 	.word	0x00000000


	//----- nvinfo : EIATTR_REGCOUNT
	.align		4
.L_7:
        /*0030*/ 	.byte	0x04, 0x2f
        /*0032*/ 	.short	(.L_9 - .L_8)
	.align		4
.L_8:
        /*0034*/ 	.word	index@(_Z3q1cPiS_S_i)
        /*0038*/ 	.word	0x00000020


	//----- nvinfo : EIATTR_FRAME_SIZE
	.align		4
.L_9:
        /*003c*/ 	.byte	0x04, 0x11
        /*003e*/ 	.short	(.L_11 - .L_10)
	.align		4
.L_10:
        /*0040*/ 	.word	index@(_Z3q1cPiS_S_i)
        /*0044*/ 	.word	0x00000000


	//----- nvinfo : EIATTR_MIN_STACK_SIZE
	.align		4
.L_11:
        /*0048*/ 	.byte	0x04, 0x12
        /*004a*/ 	.short	(.L_13 - .L_12)
	.align		4
.L_12:
        /*004c*/ 	.word	index@(_Z3q1cPiS_S_i)
        /*0050*/ 	.word	0x00000000


	//----- nvinfo : EIATTR_MIN_STACK_SIZE
	.align		4
.L_13:
        /*0054*/ 	.byte	0x04, 0x12
        /*0056*/ 	.short	(.L_15 - .L_14)
	.align		4
.L_14:
        /*0058*/ 	.word	index@(_Z3q1bPiS_S_ii)
        /*005c*/ 	.word	0x00000000


	//----- nvinfo : EIATTR_MIN_STACK_SIZE
	.align		4
.L_15:
        /*0060*/ 	.byte	0x04, 0x12
        /*0062*/ 	.short	(.L_17 - .L_16)
	.align		4
.L_16:
        /*0064*/ 	.word	index@(_Z3q1aPiS_S_ii)
        /*0068*/ 	.word	0x00000000
.L_17:


//--------------------- .nv.compat                --------------------------
	.section	.nv.compat,"",@"SHT_CUDA_COMPAT_INFO"
	.align	4
        /*0000*/ 	.byte	0x02, 0x09, 0x00, 0x00, 0x02, 0x02, 0x01, 0x00, 0x02, 0x05, 0x05, 0x00, 0x03, 0x07, 0x01, 0x01
        /*0010*/ 	.byte	0x02, 0x03, 0x00, 0x00, 0x02, 0x06, 0x01, 0x00, 0x04, 0x0b, 0x08, 0x00, 0x09, 0x00, 0x00, 0x00
        /*0020*/ 	.byte	0x00, 0x00, 0x00, 0x00


//--------------------- .nv.info._Z3q1cPiS_S_i    --------------------------
	.section	.nv.info._Z3q1cPiS_S_i,"",@"SHT_CUDA_INFO"
	.sectionflags	@""
	.align	4


	//----- nvinfo : EIATTR_CUDA_API_VERSION
	.align		4
        /*0000*/ 	.byte	0x04, 0x37
        /*0002*/ 	.short	(.L_19 - .L_18)
.L_18:
        /*0004*/ 	.word	0x00000082


	//----- nvinfo : EIATTR_KPARAM_INFO
	.align		4
.L_19:
        /*0008*/ 	.byte	0x04, 0x17
        /*000a*/ 	.short	(.L_21 - .L_20)
.L_20:
        /*000c*/ 	.word	0x00000000
        /*0010*/ 	.short	0x0003
        /*0012*/ 	.short	0x0018
        /*0014*/ 	.byte	0x00, 0xf0, 0x11, 0x00


	//----- nvinfo : EIATTR_KPARAM_INFO
	.align		4
.L_21:
        /*0018*/ 	.byte	0x04, 0x17
        /*001a*/ 	.short	(.L_23 - .L_22)
.L_22:
        /*001c*/ 	.word	0x00000000
        /*0020*/ 	.short	0x0002
        /*0022*/ 	.short	0x0010
        /*0024*/ 	.byte	0x00, 0xf5, 0x21, 0x00


	//----- nvinfo : EIATTR_KPARAM_INFO
	.align		4
.L_23:
        /*0028*/ 	.byte	0x04, 0x17
        /*002a*/ 	.short	(.L_25 - .L_24)
.L_24:
        /*002c*/ 	.word	0x00000000
        /*0030*/ 	.short	0x0001
        /*0032*/ 	.short	0x0008
        /*0034*/ 	.byte	0x00, 0xf5, 0x21, 0x00


	//----- nvinfo : EIATTR_KPARAM_INFO
	.align		4
.L_25:
        /*0038*/ 	.byte	0x04, 0x17
        /*003a*/ 	.short	(.L_27 - .L_26)
.L_26:
        /*003c*/ 	.word	0x00000000
        /*0040*/ 	.short	0x0000
        /*0042*/ 	.short	0x0000
        /*0044*/ 	.byte	0x00, 0xf5, 0x21, 0x00


	//----- nvinfo : EIATTR_SPARSE_MMA_MASK
	.align		4
.L_27:
        /*0048*/ 	.byte	0x03, 0x50
        /*004a*/ 	.short	0x0000


	//----- nvinfo : EIATTR_MAXREG_COUNT
	.align		4
        /*004c*/ 	.byte	0x03, 0x1b
        /*004e*/ 	.short	0x00ff


	//----- nvinfo : EIATTR_MERCURY_ISA_VERSION
	.align		4
        /*0050*/ 	.byte	0x03, 0x5f
        /*0052*/ 	.short	0x0101


	//----- nvinfo : EIATTR_VRC_CTA_INIT_COUNT
	.align		4
        /*0054*/ 	.byte	0x02, 0x4a
	.zero		1
	.zero		1


	//----- nvinfo : EIATTR_EXIT_INSTR_OFFSETS
	.align		4
        /*0058*/ 	.byte	0x04, 0x1c
        /*005a*/ 	.short	(.L_29 - .L_28)


	//   ....[0]....
.L_28:
        /*005c*/ 	.word	0x00000960


	//----- nvinfo : EIATTR_CBANK_PARAM_SIZE
	.align		4
.L_29:
        /*0060*/ 	.byte	0x03, 0x19
        /*0062*/ 	.short	0x001c


	//----- nvinfo : EIATTR_PARAM_CBANK
	.align		4
        /*0064*/ 	.byte	0x04, 0x0a
        /*0066*/ 	.short	(.L_31 - .L_30)
	.align		4
.L_30:
        /*0068*/ 	.word	index@(.nv.constant0._Z3q1cPiS_S_i)
        /*006c*/ 	.short	0x0380
        /*006e*/ 	.short	0x001c


	//----- nvinfo : EIATTR_SW_WAR
	.align		4
.L_31:
        /*0070*/ 	.byte	0x04, 0x36
        /*0072*/ 	.short	(.L_33 - .L_32)
.L_32:
        /*0074*/ 	.word	0x00000008
.L_33:


//--------------------- .nv.info._Z3q1bPiS_S_ii   --------------------------
	.section	.nv.info._Z3q1bPiS_S_ii,"",@"SHT_CUDA_INFO"
	.sectionflags	@""
	.align	4


	//----- nvinfo : EIATTR_CUDA_API_VERSION
	.align		4
        /*0000*/ 	.byte	0x04, 0x37
        /*0002*/ 	.short	(.L_35 - .L_34)
.L_34:
        /*0004*/ 	.word	0x00000082


	//----- nvinfo : EIATTR_KPARAM_INFO
	.align		4
.L_35:
        /*0008*/ 	.byte	0x04, 0x17
        /*000a*/ 	.short	(.L_37 - .L_36)
.L_36:
        /*000c*/ 	.word	0x00000000
        /*0010*/ 	.short	0x0004
        /*0012*/ 	.short	0x001c
        /*0014*/ 	.byte	0x00, 0xf0, 0x11, 0x00


	//----- nvinfo : EIATTR_KPARAM_INFO
	.align		4
.L_37:
        /*0018*/ 	.byte	0x04, 0x17
        /*001a*/ 	.short	(.L_39 - .L_38)
.L_38:
        /*001c*/ 	.word	0x00000000
        /*0020*/ 	.short	0x0003
        /*0022*/ 	.short	0x0018
        /*0024*/ 	.byte	0x00, 0xf0, 0x11, 0x00


	//----- nvinfo : EIATTR_KPARAM_INFO
	.align		4
.L_39:
        /*0028*/ 	.byte	0x04, 0x17
        /*002a*/ 	.short	(.L_41 - .L_40)
.L_40:
        /*002c*/ 	.word	0x00000000
        /*0030*/ 	.short	0x0002
        /*0032*/ 	.short	0x0010
        /*0034*/ 	.byte	0x00, 0xf5, 0x21, 0x00


	//----- nvinfo : EIATTR_KPARAM_INFO
	.align		4
.L_41:
        /*0038*/ 	.byte	0x04, 0x17
        /*003a*/ 	.short	(.L_43 - .L_42)
.L_42:
        /*003c*/ 	.word	0x00000000
        /*0040*/ 	.short	0x0001
        /*0042*/ 	.short	0x0008
        /*0044*/ 	.byte	0x00, 0xf5, 0x21, 0x00


	//----- nvinfo : EIATTR_KPARAM_INFO
	.align		4
.L_43:
        /*0048*/ 	.byte	0x04, 0x17
        /*004a*/ 	.short	(.L_45 - .L_44)
.L_44:
        /*004c*/ 	.word	0x00000000
        /*0050*/ 	.short	0x0000
        /*0052*/ 	.short	0x0000
        /*0054*/ 	.byte	0x00, 0xf5, 0x21, 0x00


	//----- nvinfo : EIATTR_SPARSE_MMA_MASK
	.align		4
.L_45:
        /*0058*/ 	.byte	0x03, 0x50
        /*005a*/ 	.short	0x0000


	//----- nvinfo : EIATTR_MAXREG_COUNT
	.align		4
        /*005c*/ 	.byte	0x03, 0x1b
        /*005e*/ 	.short	0x00ff


	//----- nvinfo : EIATTR_MERCURY_ISA_VERSION
	.align		4
        /*0060*/ 	.byte	0x03, 0x5f
        /*0062*/ 	.short	0x0101


	//----- nvinfo : EIATTR_VRC_CTA_INIT_COUNT
	.align		4
        /*0064*/ 	.byte	0x02, 0x4a
	.zero		1
	.zero		1


	//----- nvinfo : EIATTR_EXIT_INSTR_OFFSETS
	.align		4
        /*0068*/ 	.byte	0x04, 0x1c
        /*006a*/ 	.short	(.L_47 - .L_46)


	//   ....[0]....
.L_46:
        /*006c*/ 	.word	0x00000030


	//   ....[1]....
        /*0070*/ 	.word	0x00000c50


	//   ....[2]....
        /*0074*/ 	.word	0x00000eb0


	//   ....[3]....
        /*0078*/ 	.word	0x00000fe0


	//   ....[4]....
        /*007c*/ 	.word	0x000010b0


	//   ....[5]....
        /*0080*/ 	.word	0x00001100


	//----- nvinfo : EIATTR_CBANK_PARAM_SIZE
	.align		4
.L_47:
        /*0084*/ 	.byte	0x03, 0x19
        /*0086*/ 	.short	0x0020


	//----- nvinfo : EIATTR_PARAM_CBANK
	.align		4
        /*0088*/ 	.byte	0x04, 0x0a
        /*008a*/ 	.short	(.L_49 - .L_48)
	.align		4
.L_48:
        /*008c*/ 	.word	index@(.nv.constant0._Z3q1bPiS_S_ii)
        /*0090*/ 	.short	0x0380
        /*0092*/ 	.short	0x0020


	//----- nvinfo : EIATTR_SW_WAR
	.align		4
.L_49:
        /*0094*/ 	.byte	0x04, 0x36
        /*0096*/ 	.short	(.L_51 - .L_50)
.L_50:
        /*0098*/ 	.word	0x00000008
.L_51:


//--------------------- .nv.info._Z3q1aPiS_S_ii   --------------------------
	.section	.nv.info._Z3q1aPiS_S_ii,"",@"SHT_CUDA_INFO"
	.sectionflags	@""
	.align	4


	//----- nvinfo : EIATTR_CUDA_API_VERSION
	.align		4
        /*0000*/ 	.byte	0x04, 0x37
        /*0002*/ 	.short	(.L_53 - .L_52)
.L_52:
        /*0004*/ 	.word	0x00000082


	//----- nvinfo : EIATTR_KPARAM_INFO
	.align		4
.L_53:
        /*0008*/ 	.byte	0x04, 0x17
        /*000a*/ 	.short	(.L_55 - .L_54)
.L_54:
        /*000c*/ 	.word	0x00000000
        /*0010*/ 	.short	0x0004
        /*0012*/ 	.short	0x001c
        /*0014*/ 	.byte	0x00, 0xf0, 0x11, 0x00


	//----- nvinfo : EIATTR_KPARAM_INFO
	.align		4
.L_55:
        /*0018*/ 	.byte	0x04, 0x17
        /*001a*/ 	.short	(.L_57 - .L_56)
.L_56:
        /*001c*/ 	.word	0x00000000
        /*0020*/ 	.short	0x0003
        /*0022*/ 	.short	0x0018
        /*0024*/ 	.byte	0x00, 0xf0, 0x11, 0x00


	//----- nvinfo : EIATTR_KPARAM_INFO
	.align		4
.L_57:
        /*0028*/ 	.byte	0x04, 0x17
        /*002a*/ 	.short	(.L_59 - .L_58)
.L_58:
        /*002c*/ 	.word	0x00000000
        /*0030*/ 	.short	0x0002
        /*0032*/ 	.short	0x0010
        /*0034*/ 	.byte	0x00, 0xf5, 0x21, 0x00


	//----- nvinfo : EIATTR_KPARAM_INFO
	.align		4
.L_59:
        /*0038*/ 	.byte	0x04, 0x17
        /*003a*/ 	.short	(.L_61 - .L_60)
.L_60:
        /*003c*/ 	.word	0x00000000
        /*0040*/ 	.short	0x0001
        /*0042*/ 	.short	0x0008
        /*0044*/ 	.byte	0x00, 0xf5, 0x21, 0x00


	//----- nvinfo : EIATTR_KPARAM_INFO
	.align		4
.L_61:
        /*0048*/ 	.byte	0x04, 0x17
        /*004a*/ 	.short	(.L_63 - .L_62)
.L_62:
        /*004c*/ 	.word	0x00000000
        /*0050*/ 	.short	0x0000
        /*0052*/ 	.short	0x0000
        /*0054*/ 	.byte	0x00, 0xf5, 0x21, 0x00


	//----- nvinfo : EIATTR_SPARSE_MMA_MASK
	.align		4
.L_63:
        /*0058*/ 	.byte	0x03, 0x50
        /*005a*/ 	.short	0x0000


	//----- nvinfo : EIATTR_MAXREG_COUNT
	.align		4
        /*005c*/ 	.byte	0x03, 0x1b
        /*005e*/ 	.short	0x00ff


	//----- nvinfo : EIATTR_MERCURY_ISA_VERSION
	.align		4
        /*0060*/ 	.byte	0x03, 0x5f
        /*0062*/ 	.short	0x0101


	//----- nvinfo : EIATTR_VRC_CTA_INIT_COUNT
	.align		4
        /*0064*/ 	.byte	0x02, 0x4a
	.zero		1
	.zero		1


	//----- nvinfo : EIATTR_EXIT_INSTR_OFFSETS
	.align		4
        /*0068*/ 	.byte	0x04, 0x1c
        /*006a*/ 	.short	(.L_65 - .L_64)


	//   ....[0]....
.L_64:
        /*006c*/ 	.word	0x00000030


	//   ....[1]....
        /*0070*/ 	.word	0x00000a80


	//   ....[2]....
        /*0074*/ 	.word	0x00000bf0


	//   ....[3]....
        /*0078*/ 	.word	0x00000d10


	//   ....[4]....
        /*007c*/ 	.word	0x00000e10


	//   ....[5]....
        /*0080*/ 	.word	0x00000e60


	//----- nvinfo : EIATTR_CBANK_PARAM_SIZE
	.align		4
.L_65:
        /*0084*/ 	.byte	0x03, 0x19
        /*0086*/ 	.short	0x0020


	//----- nvinfo : EIATTR_PARAM_CBANK
	.align		4
        /*0088*/ 	.byte	0x04, 0x0a
        /*008a*/ 	.short	(.L_67 - .L_66)
	.align		4
.L_66:
        /*008c*/ 	.word	index@(.nv.constant0._Z3q1aPiS_S_ii)
        /*0090*/ 	.short	0x0380
        /*0092*/ 	.short	0x0020


	//----- nvinfo : EIATTR_SW_WAR
	.align		4
.L_67:
        /*0094*/ 	.byte	0x04, 0x36
        /*0096*/ 	.short	(.L_69 - .L_68)
.L_68:
        /*0098*/ 	.word	0x00000008
.L_69:


//--------------------- .nv.callgraph             --------------------------
	.section	.nv.callgraph,"",@"SHT_CUDA_CALLGRAPH"
	.align	4
	.sectionentsize	8
	.align		4
        /*0000*/ 	.word	0x00000000
	.align		4
        /*0004*/ 	.word	0xffffffff
	.align		4
        /*0008*/ 	.word	0x00000000
	.align		4
        /*000c*/ 	.word	0xfffffffe
	.align		4
        /*0010*/ 	.word	0x00000000
	.align		4
        /*0014*/ 	.word	0xfffffffd
	.align		4
        /*0018*/ 	.word	0x00000000
	.align		4
        /*001c*/ 	.word	0xfffffffc


//--------------------- .text._Z3q1cPiS_S_i       --------------------------
	.section	.text._Z3q1cPiS_S_i,"ax",@progbits
	.align	128
        .global         _Z3q1cPiS_S_i
        .type           _Z3q1cPiS_S_i,@function
        .size           _Z3q1cPiS_S_i,(.L_x_28 - _Z3q1cPiS_S_i)
        .other          _Z3q1cPiS_S_i,@"STO_CUDA_ENTRY STV_DEFAULT"
_Z3q1cPiS_S_i:
.text._Z3q1cPiS_S_i:
[----:B------:R-:W-:Y:S08]  /*0000*/  LDC R1, c[0x0][0x37c] ;  /* 0x0000df00ff017b82 */ /* 0x000ff00000000800 */
[----:B------:R-:W0:Y:S01]  /*0010*/  LDC R0, c[0x0][0x398] ;  /* 0x0000e600ff007b82 */ /* 0x000e220000000800 */
[----:B------:R-:W1:Y:S01]  /*0020*/  S2R R2, SR_TID.X ;  /* 0x0000000000027919 */ /* 0x000e620000002100 */
[----:B------:R-:W2:Y:S01]  /*0030*/  LDCU.64 UR4, c[0x0][0x358] ;  /* 0x00006b00ff0477ac */ /* 0x000ea20008000a00 */
[----:B------:R-:W-:Y:S01]  /*0040*/  HFMA2 R20, -RZ, RZ, 0, 0 ;  /* 0x00000000ff147431 */ /* 0x000fe200000001ff */
[----:B------:R-:W3:Y:S04]  /*0050*/  S2R R3, SR_TID.Y ;  /* 0x0000000000037919 */ /* 0x000ee80000002200 */
[----:B------:R-:W4:Y:S01]  /*0060*/  LDC R5, c[0x0][0x360] ;  /* 0x0000d800ff057b82 */ /* 0x000f220000000800 */
[----:B0-----:R-:W-:-:S13]  /*0070*/  ISETP.GE.AND P0, PT, R0, 0x1, PT ;  /* 0x000000010000780c */ /* 0x001fda0003f06270 */
[----:B-1234-:R-:W-:Y:S05]  /*0080*/  @!P0 BRA `(.L_x_0) ;  /* 0x0000000800248947 */ /* 0x01efea0003800000 */
[C---:B------:R-:W-:Y:S01]  /*0090*/  ISETP.GE.U32.AND P1, PT, R0.reuse, 0x8, PT ;  /* 0x000000080000780c */ /* 0x040fe20003f26070 */
[----:B------:R-:W-:Y:S01]  /*00a0*/  IMAD R7, R3, R0, RZ ;  /* 0x0000000003077224 */ /* 0x000fe200078e02ff */
[----:B------:R-:W-:Y:S02]  /*00b0*/  LOP3.LUT R6, R0, 0x7, RZ, 0xc0, !PT ;  /* 0x0000000700067812 */ /* 0x000fe400078ec0ff */
[----:B------:R-:W-:Y:S02]  /*00c0*/  MOV R8, RZ ;  /* 0x000000ff00087202 */ /* 0x000fe40000000f00 */
[----:B------:R-:W-:Y:S02]  /*00d0*/  ISETP.NE.AND P0, PT, R6, RZ, PT ;  /* 0x000000ff0600720c */ /* 0x000fe40003f05270 */
[----:B------:R-:W-:-:S05]  /*00e0*/  MOV R20, RZ ;  /* 0x000000ff00147202 */ /* 0x000fca0000000f00 */
[----:B------:R-:W-:Y:S06]  /*00f0*/  @!P1 BRA `(.L_x_1) ;  /* 0x0000000000f89947 */ /* 0x000fec0003800000 */
[----:B------:R-:W0:Y:S01]  /*0100*/  LDC.64 R8, c[0x0][0x380] ;  /* 0x0000e000ff087b82 */ /* 0x000e220000000a00 */
[----:B------:R-:W-:Y:S01]  /*0110*/  IADD3 R4, PT, PT, R2, R5, RZ ;  /* 0x0000000502047210 */ /* 0x000fe20007ffe0ff */
[C-C-:B------:R-:W-:Y:S01]  /*0120*/  IMAD R11, R5.reuse, 0x3, R2.reuse ;  /* 0x00000003050b7824 */ /* 0x140fe200078e0202 */
[CC--:B------:R-:W-:Y:S01]  /*0130*/  LEA R10, R5.reuse, R2.reuse, 0x1 ;  /* 0x00000002050a7211 */ /* 0x0c0fe200078e08ff */
[C-C-:B------:R-:W-:Y:S01]  /*0140*/  IMAD R27, R5.reuse, 0x5, R2.reuse ;  /* 0x00000005051b7824 */ /* 0x140fe200078e0202 */
[C---:B------:R-:W-:Y:S01]  /*0150*/  LEA R26, R5.reuse, R2, 0x2 ;  /* 0x00000002051a7211 */ /* 0x040fe200078e10ff */
[C-C-:B------:R-:W-:Y:S01]  /*0160*/  IMAD R28, R5.reuse, 0x6, R2.reuse ;  /* 0x00000006051c7824 */ /* 0x140fe200078e0202 */
[----:B------:R-:W-:Y:S01]  /*0170*/  MOV R20, RZ ;  /* 0x000000ff00147202 */ /* 0x000fe20000000f00 */
[----:B------:R-:W1:Y:S01]  /*0180*/  LDC.64 R12, c[0x0][0x388] ;  /* 0x0000e200ff0c7b82 */ /* 0x000e620000000a00 */
[----:B------:R-:W-:Y:S02]  /*0190*/  IMAD R29, R5, 0x7, R2 ;  /* 0x00000007051d7824 */ /* 0x000fe400078e0202 */
[----:B0-----:R-:W-:-:S03]  /*01a0*/  IMAD.WIDE.U32 R8, R7, 0x4, R8 ;  /* 0x0000000407087825 */ /* 0x001fc600078e0008 */
[----:B------:R-:W-:Y:S02]  /*01b0*/  IADD3 R19, P1, PT, R8, 0x10, RZ ;  /* 0x0000001008137810 */ /* 0x000fe40007f3e0ff */
[----:B------:R-:W-:Y:S01]  /*01c0*/  LOP3.LUT R8, R0, 0x7ffffff8, RZ, 0xc0, !PT ;  /* 0x7ffffff800087812 */ /* 0x000fe200078ec0ff */
[----:B-1----:R-:W-:Y:S01]  /*01d0*/  IMAD.WIDE.U32 R16, R2, 0x4, R12 ;  /* 0x0000000402107825 */ /* 0x002fe200078e000c */
[----:B------:R-:W-:Y:S02]  /*01e0*/  IADD3.X R22, PT, PT, RZ, R9, RZ, P1, !PT ;  /* 0x00000009ff167210 */ /* 0x000fe40000ffe4ff */
[----:B------:R-:W-:-:S07]  /*01f0*/  IADD3 R9, PT, PT, -R8, RZ, RZ ;  /* 0x000000ff08097210 */ /* 0x000fce0007ffe1ff */
.L_x_2:
[----:B------:R-:W-:Y:S01]  /*0200*/  IMAD.MOV.U32 R14, RZ, RZ, R19 ;  /* 0x000000ffff0e7224 */ /* 0x000fe200078e0013 */
[----:B------:R-:W-:Y:S01]  /*0210*/  MOV R15, R22 ;  /* 0x00000016000f7202 */ /* 0x000fe20000000f00 */
[--C-:B------:R-:W-:Y:S01]  /*0220*/  IMAD.WIDE.U32 R18, R4, 0x4, R12.reuse ;  /* 0x0000000404127825 */ /* 0x100fe200078e000c */
[----:B------:R-:W2:Y:S04]  /*0230*/  LDG.E R22, desc[UR4][R16.64] ;  /* 0x0000000410167981 */ /* 0x000ea8000c1e1900 */
[----:B------:R-:W2:Y:S04]  /*0240*/  LDG.E R21, desc[UR4][R14.64+-0x10] ;  /* 0xfffff0040e157981 */ /* 0x000ea8000c1e1900 */
[----:B------:R-:W3:Y:S04]  /*0250*/  LDG.E R18, desc[UR4][R18.64] ;  /* 0x0000000412127981 */ /* 0x000ee8000c1e1900 */
[----:B------:R-:W3:Y:S01]  /*0260*/  LDG.E R23, desc[UR4][R14.64+-0xc] ;  /* 0xfffff4040e177981 */ /* 0x000ee2000c1e1900 */
[----:B------:R-:W-:-:S06]  /*0270*/  IMAD.WIDE.U32 R24, R10, 0x4, R12 ;  /* 0x000000040a187825 */ /* 0x000fcc00078e000c */
[----:B------:R-:W4:Y:S04]  /*0280*/  LDG.E R24, desc[UR4][R24.64] ;  /* 0x0000000418187981 */ /* 0x000f28000c1e1900 */
[----:B------:R-:W5:Y:S01]  /*0290*/  LDG.E R25, desc[UR4][R14.64+0x4] ;  /* 0x000004040e197981 */ /* 0x000f62000c1e1900 */
[----:B--2---:R-:W-:-:S03]  /*02a0*/  IMAD R20, R21, R22, R20 ;  /* 0x0000001615147224 */ /* 0x004fc600078e0214 */
[----:B------:R-:W4:Y:S01]  /*02b0*/  LDG.E R21, desc[UR4][R14.64+-0x8] ;  /* 0xfffff8040e157981 */ /* 0x000f22000c1e1900 */
[----:B---3--:R-:W-:Y:S02]  /*02c0*/  IMAD R20, R23, R18, R20 ;  /* 0x0000001217147224 */ /* 0x008fe400078e0214 */
[----:B------:R-:W-:-:S06]  /*02d0*/  IMAD.WIDE.U32 R22, R11, 0x4, R12 ;  /* 0x000000040b167825 */ /* 0x000fcc00078e000c */
[----:B------:R-:W2:Y:S04]  /*02e0*/  LDG.E R22, desc[UR4][R22.64] ;  /* 0x0000000416167981 */ /* 0x000ea8000c1e1900 */
[----:B------:R-:W2:Y:S01]  /*02f0*/  LDG.E R23, desc[UR4][R14.64+-0x4] ;  /* 0xfffffc040e177981 */ /* 0x000ea2000c1e1900 */
[----:B------:R-:W-:-:S06]  /*0300*/  IMAD.WIDE.U32 R18, R26, 0x4, R12 ;  /* 0x000000041a127825 */ /* 0x000fcc00078e000c */
[----:B------:R-:W3:Y:S04]  /*0310*/  LDG.E R18, desc[UR4][R18.64] ;  /* 0x0000000412127981 */ /* 0x000ee8000c1e1900 */
[----:B------:R-:W3:Y:S01]  /*0320*/  LDG.E R19, desc[UR4][R14.64] ;  /* 0x000000040e137981 */ /* 0x000ee2000c1e1900 */
[----:B----4-:R-:W-:-:S04]  /*0330*/  IMAD R20, R21, R24, R20 ;  /* 0x0000001815147224 */ /* 0x010fc800078e0214 */
[----:B--2---:R-:W-:Y:S02]  /*0340*/  IMAD R22, R23, R22, R20 ;  /* 0x0000001617167224 */ /* 0x004fe400078e0214 */
[----:B------:R-:W-:-:S06]  /*0350*/  IMAD.WIDE.U32 R20, R27, 0x4, R12 ;  /* 0x000000041b147825 */ /* 0x000fcc00078e000c */
[----:B------:R-:W5:Y:S01]  /*0360*/  LDG.E R20, desc[UR4][R20.64] ;  /* 0x0000000414147981 */ /* 0x000f62000c1e1900 */
[----:B---3--:R-:W-:-:S03]  /*0370*/  IMAD R24, R19, R18, R22 ;  /* 0x0000001213187224 */ /* 0x008fc600078e0216 */
[----:B------:R-:W2:Y:S01]  /*0380*/  LDG.E R21, desc[UR4][R14.64+0xc] ;  /* 0x00000c040e157981 */ /* 0x000ea2000c1e1900 */
[----:B------:R-:W-:-:S03]  /*0390*/  IMAD.WIDE.U32 R22, R28, 0x4, R12 ;  /* 0x000000041c167825 */ /* 0x000fc600078e000c */
[----:B------:R-:W3:Y:S04]  /*03a0*/  LDG.E R19, desc[UR4][R14.64+0x8] ;  /* 0x000008040e137981 */ /* 0x000ee8000c1e1900 */
[----:B------:R-:W3:Y:S01]  /*03b0*/  LDG.E R22, desc[UR4][R22.64] ;  /* 0x0000000416167981 */ /* 0x000ee2000c1e1900 */
[----:B-----5:R-:W-:Y:S02]  /*03c0*/  IMAD R18, R25, R20, R24 ;  /* 0x0000001419127224 */ /* 0x020fe400078e0218 */
[----:B------:R-:W-:-:S06]  /*03d0*/  IMAD.WIDE.U32 R24, R29, 0x4, R12 ;  /* 0x000000041d187825 */ /* 0x000fcc00078e000c */
[----:B------:R-:W2:Y:S01]  /*03e0*/  LDG.E R24, desc[UR4][R24.64] ;  /* 0x0000000418187981 */ /* 0x000ea2000c1e1900 */
[----:B------:R-:W-:Y:S01]  /*03f0*/  IADD3 R9, PT, PT, R9, 0x8, RZ ;  /* 0x0000000809097810 */ /* 0x000fe20007ffe0ff */
[----:B---3--:R-:W-:Y:S01]  /*0400*/  IMAD R18, R19, R22, R18 ;  /* 0x0000001613127224 */ /* 0x008fe200078e0212 */
[----:B------:R-:W-:-:S04]  /*0410*/  IADD3 R19, P1, PT, R14, 0x20, RZ ;  /* 0x000000200e137810 */ /* 0x000fc80007f3e0ff */
[----:B------:R-:W-:Y:S02]  /*0420*/  IADD3.X R22, PT, PT, RZ, R15, RZ, P1, !PT ;  /* 0x0000000fff167210 */ /* 0x000fe40000ffe4ff */
[----:B------:R-:W-:Y:S01]  /*0430*/  ISETP.NE.AND P1, PT, R9, RZ, PT ;  /* 0x000000ff0900720c */ /* 0x000fe20003f25270 */
[C---:B------:R-:W-:Y:S01]  /*0440*/  IMAD R26, R5.reuse, 0x8, R26 ;  /* 0x00000008051a7824 */ /* 0x040fe200078e021a */
[C---:B------:R-:W-:Y:S01]  /*0450*/  LEA R4, R5.reuse, R4, 0x3 ;  /* 0x0000000405047211 */ /* 0x040fe200078e18ff */
[C---:B------:R-:W-:Y:S01]  /*0460*/  IMAD.WIDE.U32 R16, R5.reuse, 0x20, R16 ;  /* 0x0000002005107825 */ /* 0x040fe200078e0010 */
[C---:B------:R-:W-:Y:S02]  /*0470*/  LEA R10, R5.reuse, R10, 0x3 ;  /* 0x0000000a050a7211 */ /* 0x040fe400078e18ff */
[C---:B------:R-:W-:Y:S02]  /*0480*/  LEA R11, R5.reuse, R11, 0x3 ;  /* 0x0000000b050b7211 */ /* 0x040fe400078e18ff */
[----:B------:R-:W-:-:S02]  /*0490*/  LEA R27, R5, R27, 0x3 ;  /* 0x0000001b051b7211 */ /* 0x000fc400078e18ff */
[C---:B------:R-:W-:Y:S02]  /*04a0*/  LEA R28, R5.reuse, R28, 0x3 ;  /* 0x0000001c051c7211 */ /* 0x040fe400078e18ff */
[----:B------:R-:W-:Y:S01]  /*04b0*/  LEA R29, R5, R29, 0x3 ;  /* 0x0000001d051d7211 */ /* 0x000fe200078e18ff */
[----:B--2---:R-:W-:Y:S01]  /*04c0*/  IMAD R20, R21, R24, R18 ;  /* 0x0000001815147224 */ /* 0x004fe200078e0212 */
[----:B------:R-:W-:Y:S06]  /*04d0*/  @P1 BRA `(.L_x_2) ;  /* 0xfffffffc00481947 */ /* 0x000fec000383ffff */
.L_x_1:
[----:B------:R-:W-:Y:S05]  /*04e0*/  @!P0 BRA `(.L_x_0) ;  /* 0x00000004000c8947 */ /* 0x000fea0003800000 */
[----:B------:R-:W-:Y:S02]  /*04f0*/  ISETP.GE.U32.AND P1, PT, R6, 0x4, PT ;  /* 0x000000040600780c */ /* 0x000fe40003f26070 */
[----:B------:R-:W-:-:S04]  /*0500*/  LOP3.LUT R4, R0, 0x3, RZ, 0xc0, !PT ;  /* 0x0000000300047812 */ /* 0x000fc800078ec0ff */
[----:B------:R-:W-:-:S07]  /*0510*/  ISETP.NE.AND P0, PT, R4, RZ, PT ;  /* 0x000000ff0400720c */ /* 0x000fce0003f05270 */
[----:B------:R-:W-:Y:S06]  /*0520*/  @!P1 BRA `(.L_x_3) ;  /* 0x0000000000789947 */ /* 0x000fec0003800000 */
[----:B------:R-:W0:Y:S01]  /*0530*/  LDC.64 R16, c[0x0][0x380] ;  /* 0x0000e000ff107b82 */ /* 0x000e220000000a00 */
[----:B------:R-:W1:Y:S01]  /*0540*/  LDCU.64 UR6, c[0x0][0x380] ;  /* 0x00007000ff0677ac */ /* 0x000e620008000a00 */
[-C--:B------:R-:W-:Y:S01]  /*0550*/  IMAD R18, R8, R5.reuse, R2 ;  /* 0x0000000508127224 */ /* 0x080fe200078e0202 */
[CC--:B------:R-:W-:Y:S02]  /*0560*/  IADD3 R9, PT, PT, R7.reuse, R8.reuse, RZ ;  /* 0x0000000807097210 */ /* 0x0c0fe40007ffe0ff */
[----:B------:R-:W-:Y:S02]  /*0570*/  IADD3 R11, P1, PT, R7, R8, RZ ;  /* 0x00000008070b7210 */ /* 0x000fe40007f3e0ff */
[----:B------:R-:W-:Y:S01]  /*0580*/  IADD3 R6, PT, PT, R18, R5, RZ ;  /* 0x0000000512067210 */ /* 0x000fe20007ffe0ff */
[----:B------:R-:W2:Y:S01]  /*0590*/  LDC.64 R12, c[0x0][0x388] ;  /* 0x0000e200ff0c7b82 */ /* 0x000ea20000000a00 */
[----:B------:R-:W-:Y:S02]  /*05a0*/  IADD3.X R22, PT, PT, RZ, RZ, RZ, P1, !PT ;  /* 0x000000ffff167210 */ /* 0x000fe40000ffe4ff */
[----:B-1----:R-:W-:-:S04]  /*05b0*/  LEA R10, P1, R11, UR6, 0x2 ;  /* 0x000000060b0a7c11 */ /* 0x002fc8000f8210ff */
[----:B------:R-:W-:Y:S01]  /*05c0*/  LEA.HI.X R11, R11, UR7, R22, 0x2, P1 ;  /* 0x000000070b0b7c11 */ /* 0x000fe200088f1416 */
[----:B0-----:R-:W-:-:S04]  /*05d0*/  IMAD.WIDE.U32 R16, R9, 0x4, R16 ;  /* 0x0000000409107825 */ /* 0x001fc800078e0010 */
[----:B------:R-:W3:Y:S01]  /*05e0*/  LDG.E R21, desc[UR4][R10.64+0xc] ;  /* 0x00000c040a157981 */ /* 0x000ee2000c1e1900 */
[----:B--2---:R-:W-:-:S03]  /*05f0*/  IMAD.WIDE.U32 R18, R18, 0x4, R12 ;  /* 0x0000000412127825 */ /* 0x004fc600078e000c */
[----:B------:R-:W2:Y:S01]  /*0600*/  LDG.E R17, desc[UR4][R16.64] ;  /* 0x0000000410117981 */ /* 0x000ea2000c1e1900 */
[----:B------:R-:W-:-:S03]  /*0610*/  IMAD.WIDE.U32 R14, R6, 0x4, R12 ;  /* 0x00000004060e7825 */ /* 0x000fc600078e000c */
[----:B------:R-:W2:Y:S01]  /*0620*/  LDG.E R18, desc[UR4][R18.64] ;  /* 0x0000000412127981 */ /* 0x000ea2000c1e1900 */
[----:B------:R-:W-:-:S03]  /*0630*/  IMAD.IADD R6, R6, 0x1, R5 ;  /* 0x0000000106067824 */ /* 0x000fc600078e0205 */
[----:B------:R-:W4:Y:S01]  /*0640*/  LDG.E R14, desc[UR4][R14.64] ;  /* 0x000000040e0e7981 */ /* 0x000f22000c1e1900 */
[C-C-:B------:R-:W-:Y:S01]  /*0650*/  IMAD.WIDE.U32 R22, R6.reuse, 0x4, R12.reuse ;  /* 0x0000000406167825 */ /* 0x140fe200078e000c */
[----:B------:R-:W-:Y:S02]  /*0660*/  IADD3 R9, PT, PT, R6, R5, RZ ;  /* 0x0000000506097210 */ /* 0x000fe40007ffe0ff */
[----:B------:R-:W4:Y:S03]  /*0670*/  LDG.E R6, desc[UR4][R10.64+0x4] ;  /* 0x000004040a067981 */ /* 0x000f26000c1e1900 */
[----:B------:R-:W-:Y:S01]  /*0680*/  IMAD.WIDE.U32 R12, R9, 0x4, R12 ;  /* 0x00000004090c7825 */ /* 0x000fe200078e000c */
[----:B------:R-:W5:Y:S04]  /*0690*/  LDG.E R22, desc[UR4][R22.64] ;  /* 0x0000000416167981 */ /* 0x000f68000c1e1900 */
[----:B------:R-:W5:Y:S04]  /*06a0*/  LDG.E R9, desc[UR4][R10.64+0x8] ;  /* 0x000008040a097981 */ /* 0x000f68000c1e1900 */
[----:B------:R-:W3:Y:S01]  /*06b0*/  LDG.E R12, desc[UR4][R12.64] ;  /* 0x000000040c0c7981 */ /* 0x000ee2000c1e1900 */
[----:B------:R-:W-:Y:S01]  /*06c0*/  IADD3 R8, PT, PT, R8, 0x4, RZ ;  /* 0x0000000408087810 */ /* 0x000fe20007ffe0ff */
[----:B--2---:R-:W-:-:S04]  /*06d0*/  IMAD R17, R17, R18, R20 ;  /* 0x0000001211117224 */ /* 0x004fc800078e0214 */
[----:B----4-:R-:W-:-:S04]  /*06e0*/  IMAD R6, R6, R14, R17 ;  /* 0x0000000e06067224 */ /* 0x010fc800078e0211 */
[----:B-----5:R-:W-:-:S04]  /*06f0*/  IMAD R6, R9, R22, R6 ;  /* 0x0000001609067224 */ /* 0x020fc800078e0206 */
[----:B---3--:R-:W-:-:S07]  /*0700*/  IMAD R20, R21, R12, R6 ;  /* 0x0000000c15147224 */ /* 0x008fce00078e0206 */
.L_x_3:
[----:B------:R-:W-:Y:S05]  /*0710*/  @!P0 BRA `(.L_x_0) ;  /* 0x0000000000808947 */ /* 0x000fea0003800000 */
[----:B------:R-:W-:Y:S01]  /*0720*/  ISETP.NE.AND P1, PT, R4, 0x1, PT ;  /* 0x000000010400780c */ /* 0x000fe20003f25270 */
[----:B------:R-:W0:Y:S01]  /*0730*/  LDC.64 R18, c[0x0][0x380] ;  /* 0x0000e000ff127b82 */ /* 0x000e220000000a00 */
[----:B------:R-:W-:-:S04]  /*0740*/  LOP3.LUT R0, R0, 0x1, RZ, 0xc0, !PT ;  /* 0x0000000100007812 */ /* 0x000fc800078ec0ff */
[----:B------:R-:W-:-:S03]  /*0750*/  ISETP.NE.U32.AND P0, PT, R0, 0x1, PT ;  /* 0x000000010000780c */ /* 0x000fc60003f05070 */
[----:B------:R-:W1:Y:S04]  /*0760*/  LDC.64 R14, c[0x0][0x388] ;  /* 0x0000e200ff0e7b82 */ /* 0x000e680000000a00 */
[-C--:B------:R-:W-:Y:S01]  /*0770*/  @P1 IMAD R0, R8, R5.reuse, R2 ;  /* 0x0000000508001224 */ /* 0x080fe200078e0202 */
[CC--:B------:R-:W-:Y:S02]  /*0780*/  @P1 IADD3 R23, PT, PT, R7.reuse, R8.reuse, RZ ;  /* 0x0000000807171210 */ /* 0x0c0fe40007ffe0ff */
[----:B------:R-:W-:Y:S01]  /*0790*/  @P1 IADD3 R4, P2, PT, R7, R8, RZ ;  /* 0x0000000807041210 */ /* 0x000fe20007f5e0ff */
[----:B------:R-:W2:Y:S01]  /*07a0*/  @P1 LDC.64 R16, c[0x0][0x380] ;  /* 0x0000e000ff101b82 */ /* 0x000ea20000000a00 */
[----:B------:R-:W-:Y:S02]  /*07b0*/  @P1 IADD3 R9, PT, PT, R0, R5, RZ ;  /* 0x0000000500091210 */ /* 0x000fe40007ffe0ff */
[----:B------:R-:W-:-:S02]  /*07c0*/  @P1 IADD3 R8, PT, PT, R8, 0x2, RZ ;  /* 0x0000000208081810 */ /* 0x000fc40007ffe0ff */
[----:B------:R-:W-:-:S03]  /*07d0*/  @P1 IADD3.X R6, PT, PT, RZ, RZ, RZ, P2, !PT ;  /* 0x000000ffff061210 */ /* 0x000fc600017fe4ff */
[----:B------:R-:W3:Y:S01]  /*07e0*/  LDC.64 R10, c[0x0][0x380] ;  /* 0x0000e000ff0a7b82 */ /* 0x000ee20000000a00 */
[----:B0-----:R-:W-:-:S07]  /*07f0*/  @P1 IMAD.WIDE.U32 R22, R23, 0x4, R18 ;  /* 0x0000000417161825 */ /* 0x001fce00078e0012 */
[----:B------:R-:W0:Y:S01]  /*0800*/  LDC.64 R12, c[0x0][0x388] ;  /* 0x0000e200ff0c7b82 */ /* 0x000e220000000a00 */
[--C-:B-1----:R-:W-:Y:S01]  /*0810*/  @P1 IMAD.WIDE.U32 R18, R0, 0x4, R14.reuse ;  /* 0x0000000400121825 */ /* 0x102fe200078e000e */
[----:B------:R-:W-:Y:S01]  /*0820*/  @!P0 IADD3 R7, PT, PT, R7, R8, RZ ;  /* 0x0000000807078210 */ /* 0x000fe20007ffe0ff */
[----:B------:R-:W4:Y:S02]  /*0830*/  @P1 LDG.E R23, desc[UR4][R22.64] ;  /* 0x0000000416171981 */ /* 0x000f24000c1e1900 */
[----:B------:R-:W-:Y:S02]  /*0840*/  @P1 IMAD.WIDE.U32 R14, R9, 0x4, R14 ;  /* 0x00000004090e1825 */ /* 0x000fe400078e000e */
[----:B------:R-:W4:Y:S01]  /*0850*/  @P1 LDG.E R18, desc[UR4][R18.64] ;  /* 0x0000000412121981 */ /* 0x000f22000c1e1900 */
[C---:B--2---:R-:W-:Y:S01]  /*0860*/  @P1 LEA R16, P2, R4.reuse, R16, 0x2 ;  /* 0x0000001004101211 */ /* 0x044fe200078410ff */
[----:B------:R-:W-:Y:S02]  /*0870*/  @!P0 IMAD R9, R5, R8, R2 ;  /* 0x0000000805098224 */ /* 0x000fe400078e0202 */
[----:B------:R-:W2:Y:S01]  /*0880*/  @P1 LDG.E R14, desc[UR4][R14.64] ;  /* 0x000000040e0e1981 */ /* 0x000ea2000c1e1900 */
[----:B------:R-:W-:Y:S01]  /*0890*/  @P1 LEA.HI.X R17, R4, R17, R6, 0x2, P2 ;  /* 0x0000001104111211 */ /* 0x000fe200010f1406 */
[----:B---3--:R-:W-:-:S04]  /*08a0*/  @!P0 IMAD.WIDE.U32 R10, R7, 0x4, R10 ;  /* 0x00000004070a8825 */ /* 0x008fc800078e000a */
[----:B------:R-:W2:Y:S04]  /*08b0*/  @P1 LDG.E R16, desc[UR4][R16.64+0x4] ;  /* 0x0000040410101981 */ /* 0x000ea8000c1e1900 */
[----:B------:R-:W3:Y:S01]  /*08c0*/  @!P0 LDG.E R11, desc[UR4][R10.64] ;  /* 0x000000040a0b8981 */ /* 0x000ee2000c1e1900 */
[----:B0-----:R-:W-:-:S06]  /*08d0*/  @!P0 IMAD.WIDE.U32 R12, R9, 0x4, R12 ;  /* 0x00000004090c8825 */ /* 0x001fcc00078e000c */
[----:B------:R-:W3:Y:S01]  /*08e0*/  @!P0 LDG.E R12, desc[UR4][R12.64] ;  /* 0x000000040c0c8981 */ /* 0x000ee2000c1e1900 */
[----:B----4-:R-:W-:-:S04]  /*08f0*/  @P1 IMAD R23, R23, R18, R20 ;  /* 0x0000001217171224 */ /* 0x010fc800078e0214 */
[----:B--2---:R-:W-:-:S04]  /*0900*/  @P1 IMAD R20, R16, R14, R23 ;  /* 0x0000000e10141224 */ /* 0x004fc800078e0217 */
[----:B---3--:R-:W-:-:S07]  /*0910*/  @!P0 IMAD R20, R11, R12, R20 ;  /* 0x0000000c0b148224 */ /* 0x008fce00078e0214 */
.L_x_0:
[----:B------:R-:W0:Y:S01]  /*0920*/  LDC.64 R6, c[0x0][0x390] ;  /* 0x0000e400ff067b82 */ /* 0x000e220000000a00 */
[----:B------:R-:W-:-:S04]  /*0930*/  IMAD R3, R3, R5, R2 ;  /* 0x0000000503037224 */ /* 0x000fc800078e0202 */
[----:B0-----:R-:W-:-:S05]  /*0940*/  IMAD.WIDE.U32 R2, R3, 0x4, R6 ;  /* 0x0000000403027825 */ /* 0x001fca00078e0006 */
[----:B------:R-:W-:Y:S01]  /*0950*/  STG.E desc[UR4][R2.64], R20 ;  /* 0x0000001402007986 */ /* 0x000fe2000c101904 */
[----:B------:R-:W-:Y:S05]  /*0960*/  EXIT ;  /* 0x000000000000794d */ /* 0x000fea0003800000 */
.L_x_4:
[----:B------:R-:W-:-:S00]  /*0970*/  BRA `(.L_x_4) ;  /* 0xfffffffc00fc7947 */ /* 0x000fc0000383ffff */
[----:B------:R-:W-:-:S00]  /*0980*/  NOP ;  /* 0x0000000000007918 */ /* 0x000fc00000000000 */
[----:B------:R-:W-:-:S00]  /*0990*/  NOP ;  /* 0x0000000000007918 */ /* 0x000fc00000000000 */
[----:B------:R-:W-:-:S00]  /*09a0*/  NOP ;  /* 0x0000000000007918 */ /* 0x000fc00000000000 */
[----:B------:R-:W-:-:S00]  /*09b0*/  NOP ;  /* 0x0000000000007918 */ /* 0x000fc00000000000 */
[----:B------:R-:W-:-:S00]  /*09c0*/  NOP ;  /* 0x0000000000007918 */ /* 0x000fc00000000000 */
[----:B------:R-:W-:-:S00]  /*09d0*/  NOP ;  /* 0x0000000000007918 */ /* 0x000fc00000000000 */
[----:B------:R-:W-:-:S00]  /*09e0*/  NOP ;  /* 0x0000000000007918 */ /* 0x000fc00000000000 */
[----:B------:R-:W-:-:S00]  /*09f0*/  NOP ;  /* 0x0000000000007918 */ /* 0x000fc00000000000 */
.L_x_28:


//--------------------- .text._Z3q1bPiS_S_ii      --------------------------
	.section	.text._Z3q1bPiS_S_ii,"ax",@progbits
	.align	128
        .global         _Z3q1bPiS_S_ii
        .type           _Z3q1bPiS_S_ii,@function
        .size           _Z3q1bPiS_S_ii,(.L_x_29 - _Z3q1bPiS_S_ii)
        .other          _Z3q1bPiS_S_ii,@"STO_CUDA_ENTRY STV_DEFAULT"
_Z3q1bPiS_S_ii:
.text._Z3q1bPiS_S_ii:
[----:B------:R-:W-:Y:S08]  /*0000*/  LDC R1, c[0x0][0x37c] ;  /* 0x0000df00ff017b82 */ /* 0x000ff00000000800 */
[----:B------:R-:W0:Y:S02]  /*0010*/  LDC R0, c[0x0][0x398] ;  /* 0x0000e600ff007b82 */ /* 0x000e240000000800 */
[----:B0-----:R-:W-:-:S13]  /*0020*/  ISETP.GE.AND P0, PT, R0, 0x1, PT ;  /* 0x000000010000780c */ /* 0x001fda0003f06270 */
[----:B------:R-:W-:Y:S05]  /*0030*/  @!P0 EXIT ;  /* 0x000000000000894d */ /* 0x000fea0003800000 */
[----:B------:R-:W0:Y:S01]  /*0040*/  LDCU UR14, c[0x0][0x39c] ;  /* 0x00007380ff0e77ac */ /* 0x000e220008000800 */
[----:B------:R-:W1:Y:S01]  /*0050*/  S2R R18, SR_TID.X ;  /* 0x0000000000127919 */ /* 0x000e620000002100 */
[----:B------:R-:W2:Y:S01]  /*0060*/  LDCU UR25, c[0x0][0x360] ;  /* 0x00006c00ff1977ac */ /* 0x000ea20008000800 */
[----:B------:R-:W3:Y:S01]  /*0070*/  LDCU.64 UR22, c[0x0][0x358] ;  /* 0x00006b00ff1677ac */ /* 0x000ee20008000a00 */
[----:B0-----:R-:W-:-:S09]  /*0080*/  UISETP.GE.AND UP0, UPT, UR14, 0x1, UPT ;  /* 0x000000010e00788c */ /* 0x001fd2000bf06270 */
[----:B--23--:R-:W-:Y:S05]  /*0090*/  BRA.U !UP0, `(.L_x_5) ;  /* 0x0000000908f47547 */ /* 0x00cfea000b800000 */
[----:B------:R-:W0:Y:S01]  /*00a0*/  LDC.64 R4, c[0x0][0x388] ;  /* 0x0000e200ff047b82 */ /* 0x000e220000000a00 */
[----:B------:R-:W-:Y:S01]  /*00b0*/  ULOP3.LUT UR24, UR14, 0x7, URZ, 0xc0, !UPT ;  /* 0x000000070e187892 */ /* 0x000fe2000f8ec0ff */
[----:B------:R-:W-:Y:S01]  /*00c0*/  MOV R19, UR25 ;  /* 0x0000001900137c02 */ /* 0x000fe20008000f00 */
[----:B------:R-:W-:Y:S02]  /*00d0*/  ULOP3.LUT UR15, UR14, 0x7ffffff8, URZ, 0xc0, !UPT ;  /* 0x7ffffff80e0f7892 */ /* 0x000fe4000f8ec0ff */
[----:B------:R-:W-:Y:S02]  /*00e0*/  UIADD3 UR4, UPT, UPT, UR24, -0x1, URZ ;  /* 0xffffffff18047890 */ /* 0x000fe4000fffe0ff */
[----:B-1----:R-:W-:Y:S01]  /*00f0*/  IMAD R19, R19, 0x7, R18 ;  /* 0x0000000713137824 */ /* 0x002fe200078e0212 */
[----:B------:R-:W-:Y:S02]  /*0100*/  ULOP3.LUT UR14, UR14, 0x3, URZ, 0xc0, !UPT ;  /* 0x000000030e0e7892 */ /* 0x000fe4000f8ec0ff */
[----:B------:R-:W-:-:S02]  /*0110*/  UISETP.GE.U32.AND UP0, UPT, UR4, 0x3, UPT ;  /* 0x000000030400788c */ /* 0x000fc4000bf06070 */
[----:B------:R-:W-:Y:S01]  /*0120*/  UIADD3 UR20, UPT, UPT, -UR15, URZ, URZ ;  /* 0x000000ff0f147290 */ /* 0x000fe2000fffe1ff */
[----:B------:R-:W-:Y:S01]  /*0130*/  UMOV UR4, URZ ;  /* 0x000000ff00047c82 */ /* 0x000fe20008000000 */
[----:B0-----:R-:W-:-:S10]  /*0140*/  IMAD.WIDE.U32 R4, R18, 0x4, R4 ;  /* 0x0000000412047825 */ /* 0x001fd400078e0004 */
.L_x_10:
[----:B0-----:R-:W0:Y:S01]  /*0150*/  LDCU UR13, c[0x0][0x39c] ;  /* 0x00007380ff0d77ac */ /* 0x001e220008000800 */
[----:B------:R-:W-:Y:S01]  /*0160*/  HFMA2 R0, -RZ, RZ, 0, 0 ;  /* 0x00000000ff007431 */ /* 0x000fe200000001ff */
[----:B------:R-:W-:Y:S01]  /*0170*/  UMOV UR5, URZ ;  /* 0x000000ff00057c82 */ /* 0x000fe20008000000 */
[----:B0-----:R-:W-:Y:S02]  /*0180*/  UISETP.GE.U32.AND UP1, UPT, UR13, 0x8, UPT ;  /* 0x000000080d00788c */ /* 0x001fe4000bf26070 */
[----:B------:R-:W-:-:S07]  /*0190*/  UIMAD UR21, UR4, UR13, URZ ;  /* 0x0000000d041572a4 */ /* 0x000fce000f8e02ff */
[----:B------:R-:W-:Y:S05]  /*01a0*/  BRA.U !UP1, `(.L_x_6) ;  /* 0x0000000509307547 */ /* 0x000fea000b800000 */
[----:B------:R-:W0:Y:S01]  /*01b0*/  LDCU.64 UR6, c[0x0][0x380] ;  /* 0x00007000ff0677ac */ /* 0x000e220008000a00 */
[----:B------:R-:W-:Y:S01]  /*01c0*/  MOV R21, UR25 ;  /* 0x0000001900157c02 */ /* 0x000fe20008000f00 */
[----:B------:R-:W-:Y:S01]  /*01d0*/  IMAD.U32 R27, RZ, RZ, UR25 ;  /* 0x00000019ff1b7e24 */ /* 0x000fe2000f8e00ff */
[----:B------:R-:W-:Y:S01]  /*01e0*/  MOV R25, UR25 ;  /* 0x0000001900197c02 */ /* 0x000fe20008000f00 */
[----:B------:R-:W-:Y:S01]  /*01f0*/  IMAD.MOV.U32 R0, RZ, RZ, RZ ;  /* 0x000000ffff007224 */ /* 0x000fe200078e00ff */
[----:B------:R-:W-:Y:S01]  /*0200*/  MOV R23, UR25 ;  /* 0x0000001900177c02 */ /* 0x000fe20008000f00 */
[--C-:B------:R-:W-:Y:S01]  /*0210*/  IMAD R21, R21, 0x2, R18.reuse ;  /* 0x0000000215157824 */ /* 0x100fe200078e0212 */
[----:B------:R-:W-:Y:S01]  /*0220*/  MOV R7, UR25 ;  /* 0x0000001900077c02 */ /* 0x000fe20008000f00 */
[--C-:B------:R-:W-:Y:S01]  /*0230*/  IMAD R25, R25, 0x3, R18.reuse ;  /* 0x0000000319197824 */ /* 0x100fe200078e0212 */
[----:B------:R-:W-:Y:S01]  /*0240*/  IADD3 R29, PT, PT, R18, UR25, RZ ;  /* 0x00000019121d7c10 */ /* 0x000fe2000fffe0ff */
[--C-:B------:R-:W-:Y:S01]  /*0250*/  IMAD R23, R23, 0x5, R18.reuse ;  /* 0x0000000517177824 */ /* 0x100fe200078e0212 */
[----:B------:R-:W-:Y:S01]  /*0260*/  MOV R22, R19 ;  /* 0x0000001300167202 */ /* 0x000fe20000000f00 */
[----:B------:R-:W-:Y:S01]  /*0270*/  IMAD R20, R7, 0x6, R18 ;  /* 0x0000000607147824 */ /* 0x000fe200078e0212 */
[----:B------:R-:W-:-:S02]  /*0280*/  MOV R2, R4 ;  /* 0x0000000400027202 */ /* 0x000fc40000000f00 */
[----:B------:R-:W-:Y:S02]  /*0290*/  MOV R3, R5 ;  /* 0x0000000500037202 */ /* 0x000fe40000000f00 */
[----:B------:R-:W-:Y:S01]  /*02a0*/  LEA R27, R27, R18, 0x2 ;  /* 0x000000121b1b7211 */ /* 0x000fe200078e10ff */
[----:B0-----:R-:W-:-:S04]  /*02b0*/  UIMAD.WIDE.U32 UR6, UR21, 0x4, UR6 ;  /* 0x00000004150678a5 */ /* 0x001fc8000f8e0006 */
[----:B------:R-:W-:-:S04]  /*02c0*/  UIADD3 UR5, UP1, UPT, UR6, 0x10, URZ ;  /* 0x0000001006057890 */ /* 0x000fc8000ff3e0ff */
[----:B------:R-:W-:Y:S02]  /*02d0*/  UIADD3.X UR6, UPT, UPT, URZ, UR7, URZ, UP1, !UPT ;  /* 0x00000007ff067290 */ /* 0x000fe40008ffe4ff */
[----:B------:R-:W-:Y:S01]  /*02e0*/  MOV R10, UR5 ;  /* 0x00000005000a7c02 */ /* 0x000fe20008000f00 */
[----:B------:R-:W-:-:S03]  /*02f0*/  UMOV UR5, UR20 ;  /* 0x0000001400057c82 */ /* 0x000fc60008000000 */
[----:B------:R-:W-:-:S07]  /*0300*/  MOV R13, UR6 ;  /* 0x00000006000d7c02 */ /* 0x000fce0008000f00 */
.L_x_7:
[----:B------:R-:W0:Y:S01]  /*0310*/  LDC.64 R6, c[0x0][0x388] ;  /* 0x0000e200ff067b82 */ /* 0x000e220000000a00 */
[----:B------:R-:W-:Y:S01]  /*0320*/  MOV R8, R10 ;  /* 0x0000000a00087202 */ /* 0x000fe20000000f00 */
[----:B------:R-:W-:Y:S01]  /*0330*/  IMAD.MOV.U32 R9, RZ, RZ, R13 ;  /* 0x000000ffff097224 */ /* 0x000fe200078e000d */
[----:B------:R-:W2:Y:S04]  /*0340*/  LDG.E R10, desc[UR22][R2.64] ;  /* 0x00000016020a7981 */ /* 0x000ea8000c1e1900 */
[----:B------:R-:W2:Y:S04]  /*0350*/  LDG.E R11, desc[UR22][R8.64+-0x10] ;  /* 0xfffff016080b7981 */ /* 0x000ea8000c1e1900 */
[----:B------:R-:W3:Y:S04]  /*0360*/  LDG.E R13, desc[UR22][R8.64+-0xc] ;  /* 0xfffff416080d7981 */ /* 0x000ee8000c1e1900 */
[----:B------:R-:W4:Y:S04]  /*0370*/  LDG.E R26, desc[UR22][R8.64+-0x8] ;  /* 0xfffff816081a7981 */ /* 0x000f28000c1e1900 */
[----:B------:R-:W5:Y:S04]  /*0380*/  LDG.E R24, desc[UR22][R8.64+-0x4] ;  /* 0xfffffc1608187981 */ /* 0x000f68000c1e1900 */
[----:B------:R-:W5:Y:S01]  /*0390*/  LDG.E R28, desc[UR22][R8.64+0x4] ;  /* 0x00000416081c7981 */ /* 0x000f62000c1e1900 */
[----:B0-----:R-:W-:-:S04]  /*03a0*/  IMAD.WIDE.U32 R14, R29, 0x4, R6 ;  /* 0x000000041d0e7825 */ /* 0x001fc800078e0006 */
[----:B------:R-:W-:Y:S02]  /*03b0*/  IMAD.WIDE.U32 R16, R21, 0x4, R6 ;  /* 0x0000000415107825 */ /* 0x000fe400078e0006 */
[----:B------:R-:W3:Y:S04]  /*03c0*/  LDG.E R14, desc[UR22][R14.64] ;  /* 0x000000160e0e7981 */ /* 0x000ee8000c1e1900 */
[----:B------:R3:W4:Y:S01]  /*03d0*/  LDG.E R16, desc[UR22][R16.64] ;  /* 0x0000001610107981 */ /* 0x000722000c1e1900 */
[----:B--2---:R-:W-:Y:S02]  /*03e0*/  IMAD R0, R11, R10, R0 ;  /* 0x0000000a0b007224 */ /* 0x004fe400078e0200 */
[----:B------:R-:W-:-:S06]  /*03f0*/  IMAD.WIDE.U32 R10, R25, 0x4, R6 ;  /* 0x00000004190a7825 */ /* 0x000fcc00078e0006 */
[----:B------:R-:W5:Y:S04]  /*0400*/  LDG.E R10, desc[UR22][R10.64] ;  /* 0x000000160a0a7981 */ /* 0x000f68000c1e1900 */
[----:B------:R-:W2:Y:S01]  /*0410*/  LDG.E R11, desc[UR22][R8.64+0x8] ;  /* 0x00000816080b7981 */ /* 0x000ea2000c1e1900 */
[----:B---3--:R-:W-:Y:S02]  /*0420*/  IMAD R17, R13, R14, R0 ;  /* 0x0000000e0d117224 */ /* 0x008fe400078e0200 */
[--C-:B------:R-:W-:Y:S01]  /*0430*/  IMAD.WIDE.U32 R12, R27, 0x4, R6.reuse ;  /* 0x000000041b0c7825 */ /* 0x100fe200078e0006 */
[----:B------:R-:W3:Y:S03]  /*0440*/  LDG.E R0, desc[UR22][R8.64] ;  /* 0x0000001608007981 */ /* 0x000ee6000c1e1900 */
[----:B------:R-:W-:-:S02]  /*0450*/  IMAD.WIDE.U32 R14, R23, 0x4, R6 ;  /* 0x00000004170e7825 */ /* 0x000fc400078e0006 */
[----:B------:R-:W3:Y:S02]  /*0460*/  LDG.E R13, desc[UR22][R12.64] ;  /* 0x000000160c0d7981 */ /* 0x000ee4000c1e1900 */
[----:B----4-:R-:W-:Y:S02]  /*0470*/  IMAD R26, R26, R16, R17 ;  /* 0x000000101a1a7224 */ /* 0x010fe400078e0211 */
[--C-:B------:R-:W-:Y:S01]  /*0480*/  IMAD.WIDE.U32 R16, R20, 0x4, R6.reuse ;  /* 0x0000000414107825 */ /* 0x100fe200078e0006 */
[----:B------:R-:W4:Y:S03]  /*0490*/  LDG.E R14, desc[UR22][R14.64] ;  /* 0x000000160e0e7981 */ /* 0x000f26000c1e1900 */
[----:B------:R-:W-:Y:S02]  /*04a0*/  IMAD.WIDE.U32 R6, R22, 0x4, R6 ;  /* 0x0000000416067825 */ /* 0x000fe400078e0006 */
[----:B------:R-:W2:Y:S04]  /*04b0*/  LDG.E R16, desc[UR22][R16.64] ;  /* 0x0000001610107981 */ /* 0x000ea8000c1e1900 */
[----:B------:R0:W2:Y:S04]  /*04c0*/  LDG.E R7, desc[UR22][R6.64] ;  /* 0x0000001606077981 */ /* 0x0000a8000c1e1900 */
[----:B------:R1:W2:Y:S01]  /*04d0*/  LDG.E R12, desc[UR22][R8.64+0xc] ;  /* 0x00000c16080c7981 */ /* 0x0002a2000c1e1900 */
[----:B------:R-:W-:-:S04]  /*04e0*/  UIADD3 UR5, UPT, UPT, UR5, 0x8, URZ ;  /* 0x0000000805057890 */ /* 0x000fc8000fffe0ff */
[----:B------:R-:W-:Y:S01]  /*04f0*/  UISETP.NE.AND UP1, UPT, UR5, URZ, UPT ;  /* 0x000000ff0500728c */ /* 0x000fe2000bf25270 */
[----:B0-----:R-:W-:-:S04]  /*0500*/  MOV R6, UR25 ;  /* 0x0000001900067c02 */ /* 0x001fc80008000f00 */
[C---:B------:R-:W-:Y:S02]  /*0510*/  LEA R25, R6.reuse, R25, 0x3 ;  /* 0x0000001906197211 */ /* 0x040fe400078e18ff */
[----:B------:R-:W-:Y:S01]  /*0520*/  LEA R23, R6, R23, 0x3 ;  /* 0x0000001706177211 */ /* 0x000fe200078e18ff */
[----:B-----5:R-:W-:Y:S01]  /*0530*/  IMAD R10, R24, R10, R26 ;  /* 0x0000000a180a7224 */ /* 0x020fe200078e021a */
[----:B------:R-:W-:-:S04]  /*0540*/  MOV R24, UR25 ;  /* 0x0000001900187c02 */ /* 0x000fc80008000f00 */
[C---:B------:R-:W-:Y:S01]  /*0550*/  LEA R21, R24.reuse, R21, 0x3 ;  /* 0x0000001518157211 */ /* 0x040fe200078e18ff */
[----:B------:R-:W-:-:S04]  /*0560*/  IMAD.WIDE.U32 R2, R24, 0x20, R2 ;  /* 0x0000002018027825 */ /* 0x000fc800078e0002 */
[----:B---3--:R-:W-:Y:S01]  /*0570*/  IMAD R0, R0, R13, R10 ;  /* 0x0000000d00007224 */ /* 0x008fe200078e020a */
[----:B------:R-:W-:-:S03]  /*0580*/  IADD3 R10, P0, PT, R8, 0x20, RZ ;  /* 0x00000020080a7810 */ /* 0x000fc60007f1e0ff */
[----:B----4-:R-:W-:Y:S01]  /*0590*/  IMAD R0, R28, R14, R0 ;  /* 0x0000000e1c007224 */ /* 0x010fe200078e0200 */
[----:B------:R-:W-:Y:S01]  /*05a0*/  IADD3.X R13, PT, PT, RZ, R9, RZ, P0, !PT ;  /* 0x00000009ff0d7210 */ /* 0x000fe200007fe4ff */
[----:B-1----:R-:W-:Y:S01]  /*05b0*/  IMAD.U32 R8, RZ, RZ, UR25 ;  /* 0x00000019ff087e24 */ /* 0x002fe2000f8e00ff */
[----:B------:R-:W-:Y:S01]  /*05c0*/  MOV R14, UR25 ;  /* 0x00000019000e7c02 */ /* 0x000fe20008000f00 */
[----:B------:R-:W-:Y:S02]  /*05d0*/  IMAD.U32 R9, RZ, RZ, UR25 ;  /* 0x00000019ff097e24 */ /* 0x000fe4000f8e00ff */
[----:B--2---:R-:W-:Y:S01]  /*05e0*/  IMAD R0, R11, R16, R0 ;  /* 0x000000100b007224 */ /* 0x004fe200078e0200 */
[----:B------:R-:W-:Y:S02]  /*05f0*/  MOV R11, UR25 ;  /* 0x00000019000b7c02 */ /* 0x000fe40008000f00 */
[----:B------:R-:W-:Y:S02]  /*0600*/  LEA R29, R14, R29, 0x3 ;  /* 0x0000001d0e1d7211 */ /* 0x000fe400078e18ff */
[----:B------:R-:W-:-:S02]  /*0610*/  LEA R27, R8, R27, 0x3 ;  /* 0x0000001b081b7211 */ /* 0x000fc400078e18ff */
[----:B------:R-:W-:Y:S01]  /*0620*/  LEA R20, R9, R20, 0x3 ;  /* 0x0000001409147211 */ /* 0x000fe200078e18ff */
[----:B------:R-:W-:Y:S01]  /*0630*/  IMAD R0, R12, R7, R0 ;  /* 0x000000070c007224 */ /* 0x000fe200078e0200 */
[----:B------:R-:W-:Y:S01]  /*0640*/  LEA R22, R11, R22, 0x3 ;  /* 0x000000160b167211 */ /* 0x000fe200078e18ff */
[----:B------:R-:W-:Y:S06]  /*0650*/  BRA.U UP1, `(.L_x_7) ;  /* 0xfffffffd012c7547 */ /* 0x000fec000b83ffff */
[----:B------:R-:W-:-:S05]  /*0660*/  UMOV UR5, UR15 ;  /* 0x0000000f00057c82 */ /* 0x000fca0008000000 */
.L_x_6:
[----:B------:R-:W-:-:S09]  /*0670*/  UISETP.NE.AND UP1, UPT, UR24, URZ, UPT ;  /* 0x000000ff1800728c */ /* 0x000fd2000bf25270 */
[----:B------:R-:W-:Y:S05]  /*0680*/  BRA.U !UP1, `(.L_x_8) ;  /* 0x00000005094c7547 */ /* 0x000fea000b800000 */
[----:B------:R-:W-:Y:S01]  /*0690*/  UISETP.NE.AND UP1, UPT, UR14, URZ, UPT ;  /* 0x000000ff0e00728c */ /* 0x000fe2000bf25270 */
[----:B------:R-:W-:Y:S10]  /*06a0*/  BRA.U !UP0, `(.L_x_9) ;  /* 0x0000000108987547 */ /* 0x000ff4000b800000 */
[----:B------:R-:W0:Y:S01]  /*06b0*/  LDCU.128 UR8, c[0x0][0x380] ;  /* 0x00007000ff0877ac */ /* 0x000e220008000c00 */
[----:B------:R-:W-:Y:S02]  /*06c0*/  HFMA2 R7, -RZ, RZ, 0, 2.384185791015625e-07 ;  /* 0x00000004ff077431 */ /* 0x000fe400000001ff */
[----:B------:R-:W-:Y:S01]  /*06d0*/  IMAD.U32 R3, RZ, RZ, UR5 ;  /* 0x00000005ff037e24 */ /* 0x000fe2000f8e00ff */
[----:B------:R-:W-:Y:S01]  /*06e0*/  MOV R9, 0x4 ;  /* 0x0000000400097802 */ /* 0x000fe20000000f00 */
[----:B------:R-:W1:Y:S02]  /*06f0*/  LDCU.64 UR16, c[0x0][0x380] ;  /* 0x00007000ff1077ac */ /* 0x000e640008000a00 */
[----:B------:R-:W-:Y:S01]  /*0700*/  IMAD R2, R3, UR25, R18 ;  /* 0x0000001903027c24 */ /* 0x000fe2000f8e0212 */
[----:B------:R-:W-:Y:S02]  /*0710*/  UIADD3 UR6, UPT, UPT, UR21, UR5, URZ ;  /* 0x0000000515067290 */ /* 0x000fe4000fffe0ff */
[----:B------:R-:W-:Y:S01]  /*0720*/  UIADD3 UR12, UP2, UPT, UR21, UR5, URZ ;  /* 0x00000005150c7290 */ /* 0x000fe2000ff5e0ff */
[----:B------:R-:W-:Y:S01]  /*0730*/  HFMA2 R10, -RZ, RZ, 0, 2.384185791015625e-07 ;  /* 0x00000004ff0a7431 */ /* 0x000fe200000001ff */
[----:B0-----:R-:W-:Y:S01]  /*0740*/  UIMAD.WIDE.U32 UR6, UR6, 0x4, UR8 ;  /* 0x00000004060678a5 */ /* 0x001fe2000f8e0008 */
[----:B------:R-:W-:Y:S01]  /*0750*/  IMAD.WIDE.U32 R6, R2, R7, UR10 ;  /* 0x0000000a02067e25 */ /* 0x000fe2000f8e0007 */
[----:B------:R-:W-:-:S02]  /*0760*/  UIADD3.X UR8, UPT, UPT, URZ, URZ, URZ, UP2, !UPT ;  /* 0x000000ffff087290 */ /* 0x000fc400097fe4ff */
[----:B-1----:R-:W-:Y:S01]  /*0770*/  ULEA UR9, UP2, UR12, UR16, 0x2 ;  /* 0x000000100c097291 */ /* 0x002fe2000f8410ff */
[----:B------:R-:W-:Y:S01]  /*0780*/  VIADD R2, R2, UR25 ;  /* 0x0000001902027c36 */ /* 0x000fe20008000000 */
[----:B------:R-:W-:Y:S01]  /*0790*/  MOV R13, UR7 ;  /* 0x00000007000d7c02 */ /* 0x000fe20008000f00 */
[----:B------:R0:W2:Y:S01]  /*07a0*/  LDG.E R14, desc[UR22][R6.64] ;  /* 0x00000016060e7981 */ /* 0x0000a2000c1e1900 */
[----:B------:R-:W-:Y:S01]  /*07b0*/  ULEA.HI.X UR8, UR12, UR17, UR8, 0x2, UP2 ;  /* 0x000000110c087291 */ /* 0x000fe200090f1408 */
[----:B------:R-:W-:Y:S01]  /*07c0*/  MOV R12, UR6 ;  /* 0x00000006000c7c02 */ /* 0x000fe20008000f00 */
[C---:B------:R-:W-:Y:S01]  /*07d0*/  IMAD.WIDE.U32 R8, R2.reuse, R9, UR10 ;  /* 0x0000000a02087e25 */ /* 0x040fe2000f8e0009 */
[----:B------:R-:W-:Y:S02]  /*07e0*/  IADD3 R15, PT, PT, R2, UR25, RZ ;  /* 0x00000019020f7c10 */ /* 0x000fe4000fffe0ff */
[----:B------:R-:W-:Y:S01]  /*07f0*/  MOV R2, UR9 ;  /* 0x0000000900027c02 */ /* 0x000fe20008000f00 */
[----:B------:R-:W2:Y:S01]  /*0800*/  LDG.E R13, desc[UR22][R12.64] ;  /* 0x000000160c0d7981 */ /* 0x000ea2000c1e1900 */
[----:B------:R-:W-:Y:S01]  /*0810*/  MOV R3, UR8 ;  /* 0x0000000800037c02 */ /* 0x000fe20008000f00 */
[----:B------:R-:W-:Y:S01]  /*0820*/  IMAD.MOV.U32 R17, RZ, RZ, 0x4 ;  /* 0x00000004ff117424 */ /* 0x000fe200078e00ff */
[C---:B0-----:R-:W-:Y:S01]  /*0830*/  IADD3 R6, PT, PT, R15.reuse, UR25, RZ ;  /* 0x000000190f067c10 */ /* 0x041fe2000fffe0ff */
[----:B------:R-:W-:Y:S01]  /*0840*/  IMAD.WIDE.U32 R10, R15, R10, UR10 ;  /* 0x0000000a0f0a7e25 */ /* 0x000fe2000f8e000a */
[----:B------:R-:W3:Y:S04]  /*0850*/  LDG.E R8, desc[UR22][R8.64] ;  /* 0x0000001608087981 */ /* 0x000ee8000c1e1900 */
[----:B------:R-:W3:Y:S01]  /*0860*/  LDG.E R16, desc[UR22][R2.64+0x4] ;  /* 0x0000041602107981 */ /* 0x000ee2000c1e1900 */
[----:B------:R-:W-:-:S03]  /*0870*/  IMAD.WIDE.U32 R6, R6, R17, UR10 ;  /* 0x0000000a06067e25 */ /* 0x000fc6000f8e0011 */
[----:B------:R-:W4:Y:S04]  /*0880*/  LDG.E R10, desc[UR22][R10.64] ;  /* 0x000000160a0a7981 */ /* 0x000f28000c1e1900 */
[----:B------:R-:W4:Y:S04]  /*0890*/  LDG.E R15, desc[UR22][R2.64+0x8] ;  /* 0x00000816020f7981 */ /* 0x000f28000c1e1900 */
[----:B------:R-:W5:Y:S04]  /*08a0*/  LDG.E R17, desc[UR22][R2.64+0xc] ;  /* 0x00000c1602117981 */ /* 0x000f68000c1e1900 */
[----:B------:R-:W5:Y:S01]  /*08b0*/  LDG.E R6, desc[UR22][R6.64] ;  /* 0x0000001606067981 */ /* 0x000f62000c1e1900 */
[----:B------:R-:W-:Y:S01]  /*08c0*/  UIADD3 UR5, UPT, UPT, UR5, 0x4, URZ ;  /* 0x0000000405057890 */ /* 0x000fe2000fffe0ff */
[----:B--2---:R-:W-:-:S04]  /*08d0*/  IMAD R13, R13, R14, R0 ;  /* 0x0000000e0d0d7224 */ /* 0x004fc800078e0200 */
[----:B---3--:R-:W-:-:S04]  /*08e0*/  IMAD R8, R16, R8, R13 ;  /* 0x0000000810087224 */ /* 0x008fc800078e020d */
[----:B----4-:R-:W-:-:S04]  /*08f0*/  IMAD R8, R15, R10, R8 ;  /* 0x0000000a0f087224 */ /* 0x010fc800078e0208 */
[----:B-----5:R-:W-:-:S07]  /*0900*/  IMAD R0, R17, R6, R8 ;  /* 0x0000000611007224 */ /* 0x020fce00078e0208 */
.L_x_9:
[----:B------:R-:W-:Y:S05]  /*0910*/  BRA.U !UP1, `(.L_x_8) ;  /* 0x0000000109a87547 */ /* 0x000fea000b800000 */
[----:B------:R-:W-:Y:S01]  /*0920*/  UISETP.NE.AND UP2, UPT, UR14, 0x1, UPT ;  /* 0x000000010e00788c */ /* 0x000fe2000bf45270 */
[----:B------:R-:W-:Y:S01]  /*0930*/  MOV R3, UR5 ;  /* 0x0000000500037c02 */ /* 0x000fe20008000f00 */
[----:B------:R-:W-:Y:S01]  /*0940*/  ULOP3.LUT UP1, URZ, UR13, 0x1, URZ, 0xc0, !UPT ;  /* 0x000000010dff7892 */ /* 0x000fe2000f82c0ff */
[----:B------:R-:W-:-:S03]  /*0950*/  MOV R7, 0x4 ;  /* 0x0000000400077802 */ /* 0x000fc60000000f00 */
[----:B------:R-:W-:Y:S02]  /*0960*/  PLOP3.LUT P0, PT, PT, PT, UP2, 0x80, 0x8 ;  /* 0x000000000008781c */ /* 0x000fe40003f0f028 */
[----:B------:R-:W-:-:S03]  /*0970*/  PLOP3.LUT P1, PT, PT, PT, UP1, 0x80, 0x8 ;  /* 0x000000000008781c */ /* 0x000fc60003f2f018 */
[----:B------:R-:W0:Y:S01]  /*0980*/  @UP2 LDCU.128 UR8, c[0x0][0x380] ;  /* 0x00007000ff0827ac */ /* 0x000e220008000c00 */
[----:B------:R-:W1:Y:S01]  /*0990*/  @UP2 LDCU.64 UR12, c[0x0][0x380] ;  /* 0x00007000ff0c27ac */ /* 0x000e620008000a00 */
[----:B------:R-:W2:Y:S06]  /*09a0*/  @UP1 LDCU.128 UR16, c[0x0][0x380] ;  /* 0x00007000ff1017ac */ /* 0x000eac0008000c00 */
[----:B------:R-:W-:Y:S01]  /*09b0*/  @P0 IMAD R6, R3, UR25, R18 ;  /* 0x0000001903060c24 */ /* 0x000fe2000f8e0212 */
[----:B------:R-:W-:Y:S02]  /*09c0*/  @UP2 UIADD3 UR6, UPT, UPT, UR21, UR5, URZ ;  /* 0x0000000515062290 */ /* 0x000fe4000fffe0ff */
[----:B------:R-:W-:-:S02]  /*09d0*/  @UP2 UIADD3 UR7, UP3, UPT, UR21, UR5, URZ ;  /* 0x0000000515072290 */ /* 0x000fc4000ff7e0ff */
[----:B------:R-:W-:Y:S02]  /*09e0*/  @UP2 UIADD3 UR5, UPT, UPT, UR5, 0x2, URZ ;  /* 0x0000000205052890 */ /* 0x000fe4000fffe0ff */
[----:B0-----:R-:W-:Y:S01]  /*09f0*/  @UP2 UIMAD.WIDE.U32 UR8, UR6, 0x4, UR8 ;  /* 0x00000004060828a5 */ /* 0x001fe2000f8e0008 */
[CC--:B------:R-:W-:Y:S01]  /*0a00*/  @P0 IMAD.WIDE.U32 R2, R6.reuse, R7.reuse, UR10 ;  /* 0x0000000a06020e25 */ /* 0x0c0fe2000f8e0007 */
[----:B------:R-:W-:Y:S01]  /*0a10*/  @UP2 UIADD3.X UR6, UPT, UPT, URZ, URZ, URZ, UP3, !UPT ;  /* 0x000000ffff062290 */ /* 0x000fe20009ffe4ff */
[----:B------:R-:W-:Y:S01]  /*0a20*/  @P0 IADD3 R6, PT, PT, R6, UR25, RZ ;  /* 0x0000001906060c10 */ /* 0x000fe2000fffe0ff */
[----:B-1----:R-:W-:Y:S01]  /*0a30*/  @UP2 ULEA UR12, UP3, UR7, UR12, 0x2 ;  /* 0x0000000c070c2291 */ /* 0x002fe2000f8610ff */
[----:B------:R-:W-:Y:S01]  /*0a40*/  IMAD.U32 R15, RZ, RZ, UR25 ;  /* 0x00000019ff0f7e24 */ /* 0x000fe2000f8e00ff */
[----:B------:R-:W-:Y:S01]  /*0a50*/  MOV R9, UR9 ;  /* 0x0000000900097c02 */ /* 0x000fe20008000f00 */
[----:B------:R0:W3:Y:S01]  /*0a60*/  @P0 LDG.E R14, desc[UR22][R2.64] ;  /* 0x00000016020e0981 */ /* 0x0000e2000c1e1900 */
[----:B------:R-:W-:Y:S01]  /*0a70*/  @UP2 ULEA.HI.X UR13, UR7, UR13, UR6, 0x2, UP3 ;  /* 0x0000000d070d2291 */ /* 0x000fe200098f1406 */
[----:B------:R-:W-:Y:S01]  /*0a80*/  MOV R8, UR8 ;  /* 0x0000000800087c02 */ /* 0x000fe20008000f00 */
[----:B------:R-:W-:Y:S01]  /*0a90*/  @UP1 UIADD3 UR6, UPT, UPT, UR21, UR5, URZ ;  /* 0x0000000515061290 */ /* 0x000fe2000fffe0ff */
[----:B--2---:R-:W-:Y:S01]  /*0aa0*/  MOV R12, UR18 ;  /* 0x00000012000c7c02 */ /* 0x004fe20008000f00 */
[----:B------:R-:W-:Y:S01]  /*0ab0*/  @P1 IMAD R15, R15, UR5, R18 ;  /* 0x000000050f0f1c24 */ /* 0x000fe2000f8e0212 */
[----:B------:R-:W-:Y:S01]  /*0ac0*/  MOV R13, UR19 ;  /* 0x00000013000d7c02 */ /* 0x000fe20008000f00 */
[----:B------:R-:W-:Y:S01]  /*0ad0*/  @UP1 UIMAD.WIDE.U32 UR6, UR6, 0x4, UR16 ;  /* 0x00000004060618a5 */ /* 0x000fe2000f8e0010 */
[----:B------:R-:W-:Y:S01]  /*0ae0*/  @P0 IMAD.WIDE.U32 R6, R6, R7, UR10 ;  /* 0x0000000a06060e25 */ /* 0x000fe2000f8e0007 */
[----:B------:R-:W-:Y:S01]  /*0af0*/  MOV R11, UR13 ;  /* 0x0000000d000b7c02 */ /* 0x000fe20008000f00 */
[----:B------:R-:W3:Y:S02]  /*0b00*/  @P0 LDG.E R9, desc[UR22][R8.64] ;  /* 0x0000001608090981 */ /* 0x000ee4000c1e1900 */
[----:B------:R-:W-:-:S02]  /*0b10*/  IMAD.U32 R10, RZ, RZ, UR12 ;  /* 0x0000000cff0a7e24 */ /* 0x000fc4000f8e00ff */
[----:B0-----:R-:W-:Y:S01]  /*0b20*/  @P1 IMAD.WIDE.U32 R2, R15, 0x4, R12 ;  /* 0x000000040f021825 */ /* 0x001fe200078e000c */
[----:B------:R-:W-:Y:S01]  /*0b30*/  MOV R13, UR7 ;  /* 0x00000007000d7c02 */ /* 0x000fe20008000f00 */
[----:B------:R-:W2:Y:S01]  /*0b40*/  @P0 LDG.E R6, desc[UR22][R6.64] ;  /* 0x0000001606060981 */ /* 0x000ea2000c1e1900 */
[----:B------:R-:W-:-:S03]  /*0b50*/  MOV R12, UR6 ;  /* 0x00000006000c7c02 */ /* 0x000fc60008000f00 */
[----:B------:R-:W2:Y:S04]  /*0b60*/  @P0 LDG.E R11, desc[UR22][R10.64+0x4] ;  /* 0x000004160a0b0981 */ /* 0x000ea8000c1e1900 */
[----:B------:R-:W4:Y:S04]  /*0b70*/  @P1 LDG.E R2, desc[UR22][R2.64] ;  /* 0x0000001602021981 */ /* 0x000f28000c1e1900 */
[----:B------:R-:W4:Y:S01]  /*0b80*/  @P1 LDG.E R13, desc[UR22][R12.64] ;  /* 0x000000160c0d1981 */ /* 0x000f22000c1e1900 */
[----:B---3--:R-:W-:-:S04]  /*0b90*/  @P0 IMAD R14, R9, R14, R0 ;  /* 0x0000000e090e0224 */ /* 0x008fc800078e0200 */
[----:B--2---:R-:W-:-:S04]  /*0ba0*/  @P0 IMAD R0, R11, R6, R14 ;  /* 0x000000060b000224 */ /* 0x004fc800078e020e */
[----:B----4-:R-:W-:-:S07]  /*0bb0*/  @P1 IMAD R0, R13, R2, R0 ;  /* 0x000000020d001224 */ /* 0x010fce00078e0200 */
.L_x_8:
[----:B------:R-:W0:Y:S01]  /*0bc0*/  LDCU UR5, c[0x0][0x398] ;  /* 0x00007300ff0577ac */ /* 0x000e220008000800 */
[----:B------:R-:W1:Y:S01]  /*0bd0*/  LDC.64 R2, c[0x0][0x390] ;  /* 0x0000e400ff027b82 */ /* 0x000e620000000a00 */
[----:B------:R-:W-:-:S05]  /*0be0*/  MOV R7, UR25 ;  /* 0x0000001900077c02 */ /* 0x000fca0008000f00 */
[----:B------:R-:W-:Y:S01]  /*0bf0*/  IMAD R7, R7, UR4, R18 ;  /* 0x0000000407077c24 */ /* 0x000fe2000f8e0212 */
[----:B------:R-:W-:-:S04]  /*0c00*/  UIADD3 UR4, UPT, UPT, UR4, 0x1, URZ ;  /* 0x0000000104047890 */ /* 0x000fc8000fffe0ff */
[----:B0-----:R-:W-:-:S06]  /*0c10*/  UISETP.NE.AND UP1, UPT, UR4, UR5, UPT ;  /* 0x000000050400728c */ /* 0x001fcc000bf25270 */
[----:B------:R-:W-:Y:S01]  /*0c20*/  PLOP3.LUT P0, PT, PT, PT, UP1, 0x80, 0x8 ;  /* 0x000000000008781c */ /* 0x000fe20003f0f018 */
[----:B-1----:R-:W-:-:S05]  /*0c30*/  IMAD.WIDE.U32 R2, R7, 0x4, R2 ;  /* 0x0000000407027825 */ /* 0x002fca00078e0002 */
[----:B------:R0:W-:Y:S07]  /*0c40*/  STG.E desc[UR22][R2.64], R0 ;  /* 0x0000000002007986 */ /* 0x0001ee000c101916 */
[----:B------:R-:W-:Y:S05]  /*0c50*/  @!P0 EXIT ;  /* 0x000000000000894d */ /* 0x000fea0003800000 */
[----:B------:R-:W-:Y:S05]  /*0c60*/  BRA `(.L_x_10) ;  /* 0xfffffff400387947 */ /* 0x000fea000383ffff */
.L_x_5:
[C---:B------:R-:W-:Y:S01]  /*0c70*/  ISETP.GE.U32.AND P1, PT, R0.reuse, 0x8, PT ;  /* 0x000000080000780c */ /* 0x040fe20003f26070 */
[----:B------:R-:W-:Y:S01]  /*0c80*/  IMAD.MOV.U32 R3, RZ, RZ, RZ ;  /* 0x000000ffff037224 */ /* 0x000fe200078e00ff */
[----:B------:R-:W-:-:S04]  /*0c90*/  LOP3.LUT R2, R0, 0x7, RZ, 0xc0, !PT ;  /* 0x0000000700027812 */ /* 0x000fc800078ec0ff */
[----:B------:R-:W-:-:S07]  /*0ca0*/  ISETP.NE.AND P0, PT, R2, RZ, PT ;  /* 0x000000ff0200720c */ /* 0x000fce0003f05270 */
[----:B------:R-:W-:Y:S06]  /*0cb0*/  @!P1 BRA `(.L_x_11) ;  /* 0x00000000007c9947 */ /* 0x000fec0003800000 */
[----:B------:R-:W0:Y:S01]  /*0cc0*/  LDC.64 R4, c[0x0][0x390] ;  /* 0x0000e400ff047b82 */ /* 0x000e220000000a00 */
[----:B------:R-:W-:Y:S01]  /*0cd0*/  LOP3.LUT R3, R0, 0x7ffffff8, RZ, 0xc0, !PT ;  /* 0x7ffffff800037812 */ /* 0x000fe200078ec0ff */
[----:B------:R-:W-:-:S06]  /*0ce0*/  UMOV UR4, URZ ;  /* 0x000000ff00047c82 */ /* 0x000fcc0008000000 */
.L_x_12:
[----:B--2---:R-:W-:Y:S01]  /*0cf0*/  MOV R7, UR4 ;  /* 0x0000000400077c02 */ /* 0x004fe20008000f00 */
[----:B------:R-:W-:-:S04]  /*0d00*/  UIADD3 UR4, UPT, UPT, UR4, 0x8, URZ ;  /* 0x0000000804047890 */ /* 0x000fc8000fffe0ff */
[----:B-1----:R-:W-:Y:S02]  /*0d10*/  IMAD R7, R7, UR25, R18 ;  /* 0x0000001907077c24 */ /* 0x002fe4000f8e0212 */
[----:B------:R-:W-:-:S03]  /*0d20*/  ISETP.NE.AND P1, PT, R3, UR4, PT ;  /* 0x0000000403007c0c */ /* 0x000fc6000bf25270 */
[C---:B------:R-:W-:Y:S01]  /*0d30*/  IADD3 R9, PT, PT, R7.reuse, UR25, RZ ;  /* 0x0000001907097c10 */ /* 0x040fe2000fffe0ff */
[----:B0-----:R-:W-:-:S03]  /*0d40*/  IMAD.WIDE.U32 R6, R7, 0x4, R4 ;  /* 0x0000000407067825 */ /* 0x001fc600078e0004 */
[C---:B------:R-:W-:Y:S01]  /*0d50*/  IADD3 R11, PT, PT, R9.reuse, UR25, RZ ;  /* 0x00000019090b7c10 */ /* 0x040fe2000fffe0ff */
[--C-:B------:R-:W-:Y:S01]  /*0d60*/  IMAD.WIDE.U32 R8, R9, 0x4, R4.reuse ;  /* 0x0000000409087825 */ /* 0x100fe200078e0004 */
[----:B------:R2:W-:Y:S02]  /*0d70*/  STG.E desc[UR22][R6.64], RZ ;  /* 0x000000ff06007986 */ /* 0x0005e4000c101916 */
[C---:B------:R-:W-:Y:S01]  /*0d80*/  IADD3 R13, PT, PT, R11.reuse, UR25, RZ ;  /* 0x000000190b0d7c10 */ /* 0x040fe2000fffe0ff */
[--C-:B------:R-:W-:Y:S01]  /*0d90*/  IMAD.WIDE.U32 R10, R11, 0x4, R4.reuse ;  /* 0x000000040b0a7825 */ /* 0x100fe200078e0004 */
[----:B------:R2:W-:Y:S03]  /*0da0*/  STG.E desc[UR22][R8.64], RZ ;  /* 0x000000ff08007986 */ /* 0x0005e6000c101916 */
[C---:B------:R-:W-:Y:S01]  /*0db0*/  VIADD R15, R13.reuse, UR25 ;  /* 0x000000190d0f7c36 */ /* 0x040fe20008000000 */
[----:B------:R2:W-:Y:S01]  /*0dc0*/  STG.E desc[UR22][R10.64], RZ ;  /* 0x000000ff0a007986 */ /* 0x0005e2000c101916 */
[----:B------:R-:W-:-:S03]  /*0dd0*/  IMAD.WIDE.U32 R12, R13, 0x4, R4 ;  /* 0x000000040d0c7825 */ /* 0x000fc600078e0004 */
[C---:B------:R-:W-:Y:S01]  /*0de0*/  IADD3 R17, PT, PT, R15.reuse, UR25, RZ ;  /* 0x000000190f117c10 */ /* 0x040fe2000fffe0ff */
[--C-:B------:R-:W-:Y:S01]  /*0df0*/  IMAD.WIDE.U32 R14, R15, 0x4, R4.reuse ;  /* 0x000000040f0e7825 */ /* 0x100fe200078e0004 */
[----:B------:R2:W-:Y:S02]  /*0e00*/  STG.E desc[UR22][R12.64], RZ ;  /* 0x000000ff0c007986 */ /* 0x0005e4000c101916 */
[C---:B------:R-:W-:Y:S01]  /*0e10*/  IADD3 R21, PT, PT, R17.reuse, UR25, RZ ;  /* 0x0000001911157c10 */ /* 0x040fe2000fffe0ff */
[--C-:B------:R-:W-:Y:S01]  /*0e20*/  IMAD.WIDE.U32 R16, R17, 0x4, R4.reuse ;  /* 0x0000000411107825 */ /* 0x100fe200078e0004 */
[----:B------:R2:W-:Y:S02]  /*0e30*/  STG.E desc[UR22][R14.64], RZ ;  /* 0x000000ff0e007986 */ /* 0x0005e4000c101916 */
[C---:B------:R-:W-:Y:S01]  /*0e40*/  IADD3 R23, PT, PT, R21.reuse, UR25, RZ ;  /* 0x0000001915177c10 */ /* 0x040fe2000fffe0ff */
[--C-:B------:R-:W-:Y:S01]  /*0e50*/  IMAD.WIDE.U32 R20, R21, 0x4, R4.reuse ;  /* 0x0000000415147825 */ /* 0x100fe200078e0004 */
[----:B------:R2:W-:Y:S03]  /*0e60*/  STG.E desc[UR22][R16.64], RZ ;  /* 0x000000ff10007986 */ /* 0x0005e6000c101916 */
[----:B------:R-:W-:Y:S01]  /*0e70*/  IMAD.WIDE.U32 R22, R23, 0x4, R4 ;  /* 0x0000000417167825 */ /* 0x000fe200078e0004 */
[----:B------:R2:W-:Y:S04]  /*0e80*/  STG.E desc[UR22][R20.64], RZ ;  /* 0x000000ff14007986 */ /* 0x0005e8000c101916 */
[----:B------:R2:W-:Y:S01]  /*0e90*/  STG.E desc[UR22][R22.64], RZ ;  /* 0x000000ff16007986 */ /* 0x0005e2000c101916 */
[----:B------:R-:W-:Y:S05]  /*0ea0*/  @P1 BRA `(.L_x_12) ;  /* 0xfffffffc00901947 */ /* 0x000fea000383ffff */
.L_x_11:
[----:B------:R-:W-:Y:S05]  /*0eb0*/  @!P0 EXIT ;  /* 0x000000000000894d */ /* 0x000fea0003800000 */
[----:B------:R-:W-:Y:S02]  /*0ec0*/  ISETP.GE.U32.AND P0, PT, R2, 0x4, PT ;  /* 0x000000040200780c */ /* 0x000fe40003f06070 */
[----:B--2---:R-:W-:-:S04]  /*0ed0*/  LOP3.LUT R12, R0, 0x3, RZ, 0xc0, !PT ;  /* 0x00000003000c7812 */ /* 0x004fc800078ec0ff */
[----:B------:R-:W-:-:S07]  /*0ee0*/  ISETP.NE.AND P1, PT, R12, RZ, PT ;  /* 0x000000ff0c00720c */ /* 0x000fce0003f25270 */
[----:B------:R-:W-:Y:S06]  /*0ef0*/  @!P0 BRA `(.L_x_13) ;  /* 0x0000000000388947 */ /* 0x000fec0003800000 */
[----:B------:R-:W0:Y:S01]  /*0f00*/  LDC.64 R10, c[0x0][0x390] ;  /* 0x0000e400ff0a7b82 */ /* 0x000e220000000a00 */
[C---:B-1----:R-:W-:Y:S01]  /*0f10*/  IMAD R5, R3.reuse, UR25, R18 ;  /* 0x0000001903057c24 */ /* 0x042fe2000f8e0212 */
[----:B------:R-:W-:-:S04]  /*0f20*/  IADD3 R3, PT, PT, R3, 0x4, RZ ;  /* 0x0000000403037810 */ /* 0x000fc80007ffe0ff */
[----:B------:R-:W-:-:S05]  /*0f30*/  IADD3 R7, PT, PT, R5, UR25, RZ ;  /* 0x0000001905077c10 */ /* 0x000fca000fffe0ff */
[----:B------:R-:W-:-:S05]  /*0f40*/  VIADD R9, R7, UR25 ;  /* 0x0000001907097c36 */ /* 0x000fca0008000000 */
[----:B------:R-:W-:Y:S01]  /*0f50*/  IADD3 R13, PT, PT, R9, UR25, RZ ;  /* 0x00000019090d7c10 */ /* 0x000fe2000fffe0ff */
[----:B0-----:R-:W-:-:S04]  /*0f60*/  IMAD.WIDE.U32 R4, R5, 0x4, R10 ;  /* 0x0000000405047825 */ /* 0x001fc800078e000a */
[--C-:B------:R-:W-:Y:S01]  /*0f70*/  IMAD.WIDE.U32 R6, R7, 0x4, R10.reuse ;  /* 0x0000000407067825 */ /* 0x100fe200078e000a */
[----:B------:R0:W-:Y:S03]  /*0f80*/  STG.E desc[UR22][R4.64], RZ ;  /* 0x000000ff04007986 */ /* 0x0001e6000c101916 */
[--C-:B------:R-:W-:Y:S01]  /*0f90*/  IMAD.WIDE.U32 R8, R9, 0x4, R10.reuse ;  /* 0x0000000409087825 */ /* 0x100fe200078e000a */
[----:B------:R0:W-:Y:S03]  /*0fa0*/  STG.E desc[UR22][R6.64], RZ ;  /* 0x000000ff06007986 */ /* 0x0001e6000c101916 */
[----:B------:R-:W-:Y:S01]  /*0fb0*/  IMAD.WIDE.U32 R10, R13, 0x4, R10 ;  /* 0x000000040d0a7825 */ /* 0x000fe200078e000a */
[----:B------:R0:W-:Y:S04]  /*0fc0*/  STG.E desc[UR22][R8.64], RZ ;  /* 0x000000ff08007986 */ /* 0x0001e8000c101916 */
[----:B------:R0:W-:Y:S02]  /*0fd0*/  STG.E desc[UR22][R10.64], RZ ;  /* 0x000000ff0a007986 */ /* 0x0001e4000c101916 */
.L_x_13:
[----:B------:R-:W-:Y:S05]  /*0fe0*/  @!P1 EXIT ;  /* 0x000000000000994d */ /* 0x000fea0003800000 */
[----:B------:R-:W-:Y:S02]  /*0ff0*/  ISETP.NE.AND P0, PT, R12, 0x1, PT ;  /* 0x000000010c00780c */ /* 0x000fe40003f05270 */
[----:B------:R-:W-:-:S04]  /*1000*/  LOP3.LUT R0, R0, 0x1, RZ, 0xc0, !PT ;  /* 0x0000000100007812 */ /* 0x000fc800078ec0ff */
[----:B------:R-:W-:-:S07]  /*1010*/  ISETP.NE.U32.AND P1, PT, R0, 0x1, PT ;  /* 0x000000010000780c */ /* 0x000fce0003f25070 */
[----:B------:R-:W-:Y:S06]  /*1020*/  @!P0 BRA `(.L_x_14) ;  /* 0x0000000000208947 */ /* 0x000fec0003800000 */
[----:B0-----:R-:W0:Y:S01]  /*1030*/  LDC.64 R4, c[0x0][0x390] ;  /* 0x0000e400ff047b82 */ /* 0x001e220000000a00 */
[C---:B-1----:R-:W-:Y:S01]  /*1040*/  IMAD R7, R3.reuse, UR25, R18 ;  /* 0x0000001903077c24 */ /* 0x042fe2000f8e0212 */
[----:B------:R-:W-:-:S04]  /*1050*/  IADD3 R3, PT, PT, R3, 0x2, RZ ;  /* 0x0000000203037810 */ /* 0x000fc80007ffe0ff */
[C---:B------:R-:W-:Y:S01]  /*1060*/  IADD3 R9, PT, PT, R7.reuse, UR25, RZ ;  /* 0x0000001907097c10 */ /* 0x040fe2000fffe0ff */
[----:B0-----:R-:W-:-:S04]  /*1070*/  IMAD.WIDE.U32 R6, R7, 0x4, R4 ;  /* 0x0000000407067825 */ /* 0x001fc800078e0004 */
[----:B------:R-:W-:Y:S01]  /*1080*/  IMAD.WIDE.U32 R4, R9, 0x4, R4 ;  /* 0x0000000409047825 */ /* 0x000fe200078e0004 */
[----:B------:R2:W-:Y:S04]  /*1090*/  STG.E desc[UR22][R6.64], RZ ;  /* 0x000000ff06007986 */ /* 0x0005e8000c101916 */
[----:B------:R2:W-:Y:S02]  /*10a0*/  STG.E desc[UR22][R4.64], RZ ;  /* 0x000000ff04007986 */ /* 0x0005e4000c101916 */
.L_x_14:
[----:B------:R-:W-:Y:S05]  /*10b0*/  @P1 EXIT ;  /* 0x000000000000194d */ /* 0x000fea0003800000 */
[----:B0-2---:R-:W0:Y:S01]  /*10c0*/  LDC.64 R4, c[0x0][0x390] ;  /* 0x0000e400ff047b82 */ /* 0x005e220000000a00 */
[----:B-1----:R-:W-:-:S04]  /*10d0*/  IMAD R3, R3, UR25, R18 ;  /* 0x0000001903037c24 */ /* 0x002fc8000f8e0212 */
[----:B0-----:R-:W-:-:S05]  /*10e0*/  IMAD.WIDE.U32 R2, R3, 0x4, R4 ;  /* 0x0000000403027825 */ /* 0x001fca00078e0004 */
[----:B------:R-:W-:Y:S01]  /*10f0*/  STG.E desc[UR22][R2.64], RZ ;  /* 0x000000ff02007986 */ /* 0x000fe2000c101916 */
[----:B------:R-:W-:Y:S05]  /*1100*/  EXIT ;  /* 0x000000000000794d */ /* 0x000fea0003800000 */
.L_x_15:
        /* <DEDUP_REMOVED lines=15> */
.L_x_29:


//--------------------- .text._Z3q1aPiS_S_ii      --------------------------
	.section	.text._Z3q1aPiS_S_ii,"ax",@progbits
	.align	128
        .global         _Z3q1aPiS_S_ii
        .type           _Z3q1aPiS_S_ii,@function
        .size           _Z3q1aPiS_S_ii,(.L_x_30 - _Z3q1aPiS_S_ii)
        .other          _Z3q1aPiS_S_ii,@"STO_CUDA_ENTRY STV_DEFAULT"
_Z3q1aPiS_S_ii:
.text._Z3q1aPiS_S_ii:
[----:B------:R-:W-:Y:S08]  /*0000*/  LDC R1, c[0x0][0x37c] ;  /* 0x0000df00ff017b82 */ /* 0x000ff00000000800 */
[----:B------:R-:W0:Y:S02]  /*0010*/  LDC R11, c[0x0][0x39c] ;  /* 0x0000e700ff0b7b82 */ /* 0x000e240000000800 */
[----:B0-----:R-:W-:-:S13]  /*0020*/  ISETP.GE.AND P0, PT, R11, 0x1, PT ;  /* 0x000000010b00780c */ /* 0x001fda0003f06270 */
[----:B------:R-:W-:Y:S05]  /*0030*/  @!P0 EXIT ;  /* 0x000000000000894d */ /* 0x000fea0003800000 */
[----:B------:R-:W0:Y:S01]  /*0040*/  S2R R2, SR_TID.X ;  /* 0x0000000000027919 */ /* 0x000e220000002100 */
[----:B------:R-:W1:Y:S01]  /*0050*/  LDCU UR5, c[0x0][0x398] ;  /* 0x00007300ff0577ac */ /* 0x000e620008000800 */
[----:B------:R-:W2:Y:S01]  /*0060*/  LDCU.64 UR10, c[0x0][0x358] ;  /* 0x00006b00ff0a77ac */ /* 0x000ea20008000a00 */
[----:B-1----:R-:W-:Y:S01]  /*0070*/  UISETP.GE.AND UP0, UPT, UR5, 0x1, UPT ;  /* 0x000000010500788c */ /* 0x002fe2000bf06270 */
[----:B0-----:R-:W-:-:S08]  /*0080*/  IMAD R0, R2, R11, RZ ;  /* 0x0000000b02007224 */ /* 0x001fd000078e02ff */
[----:B--2---:R-:W-:Y:S05]  /*0090*/  BRA.U !UP0, `(.L_x_16) ;  /* 0x0000000908807547 */ /* 0x004fea000b800000 */
[----:B------:R-:W0:Y:S01]  /*00a0*/  LDCU.64 UR12, c[0x0][0x380] ;  /* 0x00007000ff0c77ac */ /* 0x000e220008000a00 */
[----:B------:R-:W-:Y:S02]  /*00b0*/  IMAD R2, R2, UR5, RZ ;  /* 0x0000000502027c24 */ /* 0x000fe4000f8e02ff */
[----:B------:R-:W-:Y:S01]  /*00c0*/  HFMA2 R5, -RZ, RZ, 0, 0 ;  /* 0x00000000ff057431 */ /* 0x000fe200000001ff */
[----:B------:R-:W-:Y:S01]  /*00d0*/  SHF.L.U32 R4, R11, 0x3, RZ ;  /* 0x000000030b047819 */ /* 0x000fe200000006ff */
[----:B------:R-:W-:Y:S02]  /*00e0*/  ULOP3.LUT UR6, UR5, 0x7ffffff8, URZ, 0xc0, !UPT ;  /* 0x7ffffff805067892 */ /* 0x000fe4000f8ec0ff */
[----:B------:R-:W-:Y:S02]  /*00f0*/  ULOP3.LUT UR8, UR5, 0x7, URZ, 0xc0, !UPT ;  /* 0x0000000705087892 */ /* 0x000fe4000f8ec0ff */
[----:B------:R-:W-:Y:S02]  /*0100*/  ULOP3.LUT UR5, UR5, 0x3, URZ, 0xc0, !UPT ;  /* 0x0000000305057892 */ /* 0x000fe4000f8ec0ff */
[----:B------:R-:W-:Y:S01]  /*0110*/  UIADD3 UR7, UPT, UPT, -UR6, URZ, URZ ;  /* 0x000000ff06077290 */ /* 0x000fe2000fffe1ff */
[----:B0-----:R-:W-:-:S04]  /*0120*/  LEA R3, P0, R2, UR12, 0x2 ;  /* 0x0000000c02037c11 */ /* 0x001fc8000f8010ff */
[----:B------:R-:W-:Y:S02]  /*0130*/  IADD3 R3, P1, PT, R3, 0x10, RZ ;  /* 0x0000001003037810 */ /* 0x000fe40007f3e0ff */
[----:B------:R-:W-:-:S04]  /*0140*/  LEA.HI.X R6, R2, UR13, RZ, 0x2, P0 ;  /* 0x0000000d02067c11 */ /* 0x000fc800080f14ff */
[----:B------:R-:W-:-:S07]  /*0150*/  IADD3.X R6, PT, PT, RZ, R6, RZ, P1, !PT ;  /* 0x00000006ff067210 */ /* 0x000fce0000ffe4ff */
.L_x_22:
[----:B0-----:R-:W0:Y:S01]  /*0160*/  LDCU UR12, c[0x0][0x398] ;  /* 0x00007300ff0c77ac */ /* 0x001e220008000800 */
[----:B------:R-:W-:Y:S01]  /*0170*/  IMAD.MOV.U32 R10, RZ, RZ, RZ ;  /* 0x000000ffff0a7224 */ /* 0x000fe200078e00ff */
[----:B------:R-:W-:Y:S01]  /*0180*/  UMOV UR4, URZ ;  /* 0x000000ff00047c82 */ /* 0x000fe20008000000 */
[----:B0-----:R-:W-:-:S09]  /*0190*/  UISETP.GE.U32.AND UP0, UPT, UR12, 0x8, UPT ;  /* 0x000000080c00788c */ /* 0x001fd2000bf06070 */
[----:B------:R-:W-:Y:S05]  /*01a0*/  BRA.U !UP0, `(.L_x_17) ;  /* 0x0000000108f47547 */ /* 0x000fea000b800000 */
[----:B------:R-:W0:Y:S01]  /*01b0*/  LDC R8, c[0x0][0x39c] ;  /* 0x0000e700ff087b82 */ /* 0x000e220000000800 */
[----:B------:R-:W-:Y:S01]  /*01c0*/  MOV R10, RZ ;  /* 0x000000ff000a7202 */ /* 0x000fe20000000f00 */
[----:B------:R-:W-:Y:S01]  /*01d0*/  IMAD.MOV.U32 R26, RZ, RZ, R6 ;  /* 0x000000ffff1a7224 */ /* 0x000fe200078e0006 */
[----:B------:R-:W-:Y:S01]  /*01e0*/  MOV R24, R3 ;  /* 0x0000000300187202 */ /* 0x000fe20000000f00 */
[----:B------:R-:W-:-:S04]  /*01f0*/  UMOV UR4, UR7 ;  /* 0x0000000700047c82 */ /* 0x000fc80008000000 */
[----:B------:R-:W1:Y:S01]  /*0200*/  LDC.64 R12, c[0x0][0x388] ;  /* 0x0000e200ff0c7b82 */ /* 0x000e620000000a00 */
[----:B0-----:R-:W-:Y:S01]  /*0210*/  IADD3 R7, PT, PT, R5, R8, RZ ;  /* 0x0000000805077210 */ /* 0x001fe20007ffe0ff */
[C-C-:B------:R-:W-:Y:S01]  /*0220*/  IMAD R11, R8.reuse, 0x3, R5.reuse ;  /* 0x00000003080b7824 */ /* 0x140fe200078e0205 */
[C---:B------:R-:W-:Y:S01]  /*0230*/  LEA R9, R8.reuse, R5, 0x1 ;  /* 0x0000000508097211 */ /* 0x040fe200078e08ff */
[C-C-:B------:R-:W-:Y:S02]  /*0240*/  IMAD R25, R8.reuse, 0x4, R5.reuse ;  /* 0x0000000408197824 */ /* 0x140fe400078e0205 */
[C-C-:B------:R-:W-:Y:S02]  /*0250*/  IMAD R27, R8.reuse, 0x5, R5.reuse ;  /* 0x00000005081b7824 */ /* 0x140fe400078e0205 */
[C-C-:B------:R-:W-:Y:S02]  /*0260*/  IMAD R29, R8.reuse, 0x6, R5.reuse ;  /* 0x00000006081d7824 */ /* 0x140fe400078e0205 */
[----:B------:R-:W-:-:S02]  /*0270*/  IMAD R8, R8, 0x7, R5 ;  /* 0x0000000708087824 */ /* 0x000fc400078e0205 */
[----:B-1----:R-:W-:-:S07]  /*0280*/  IMAD.WIDE.U32 R16, R5, 0x4, R12 ;  /* 0x0000000405107825 */ /* 0x002fce00078e000c */
.L_x_18:
[----:B------:R-:W-:Y:S01]  /*0290*/  MOV R14, R24 ;  /* 0x00000018000e7202 */ /* 0x000fe20000000f00 */
[----:B------:R-:W2:Y:S01]  /*02a0*/  LDG.E R20, desc[UR10][R16.64] ;  /* 0x0000000a10147981 */ /* 0x000ea2000c1e1900 */
[----:B------:R-:W-:Y:S01]  /*02b0*/  MOV R15, R26 ;  /* 0x0000001a000f7202 */ /* 0x000fe20000000f00 */
[----:B------:R-:W-:-:S04]  /*02c0*/  IMAD.WIDE.U32 R18, R7, 0x4, R12 ;  /* 0x0000000407127825 */ /* 0x000fc800078e000c */
[----:B------:R-:W2:Y:S04]  /*02d0*/  LDG.E R21, desc[UR10][R14.64+-0x10] ;  /* 0xfffff00a0e157981 */ /* 0x000ea8000c1e1900 */
[----:B------:R0:W3:Y:S04]  /*02e0*/  LDG.E R22, desc[UR10][R18.64] ;  /* 0x0000000a12167981 */ /* 0x0000e8000c1e1900 */
[----:B------:R-:W3:Y:S04]  /*02f0*/  LDG.E R23, desc[UR10][R14.64+-0xc] ;  /* 0xfffff40a0e177981 */ /* 0x000ee8000c1e1900 */
[----:B------:R-:W4:Y:S01]  /*0300*/  LDG.E R26, desc[UR10][R14.64+-0x8] ;  /* 0xfffff80a0e1a7981 */ /* 0x000f22000c1e1900 */
[----:B0-----:R-:W-:-:S03]  /*0310*/  IMAD.WIDE.U32 R18, R9, 0x4, R12 ;  /* 0x0000000409127825 */ /* 0x001fc600078e000c */
[----:B------:R-:W5:Y:S04]  /*0320*/  LDG.E R28, desc[UR10][R14.64] ;  /* 0x0000000a0e1c7981 */ /* 0x000f68000c1e1900 */
[----:B------:R-:W4:Y:S01]  /*0330*/  LDG.E R24, desc[UR10][R18.64] ;  /* 0x0000000a12187981 */ /* 0x000f22000c1e1900 */
[----:B--2---:R-:W-:Y:S02]  /*0340*/  IMAD R10, R21, R20, R10 ;  /* 0x00000014150a7224 */ /* 0x004fe400078e020a */
[----:B------:R-:W-:-:S04]  /*0350*/  IMAD.WIDE.U32 R20, R11, 0x4, R12 ;  /* 0x000000040b147825 */ /* 0x000fc800078e000c */
[----:B---3--:R-:W-:Y:S02]  /*0360*/  IMAD R10, R23, R22, R10 ;  /* 0x00000016170a7224 */ /* 0x008fe400078e020a */
[----:B------:R-:W2:Y:S01]  /*0370*/  LDG.E R20, desc[UR10][R20.64] ;  /* 0x0000000a14147981 */ /* 0x000ea2000c1e1900 */
[----:B------:R-:W-:-:S05]  /*0380*/  IMAD.WIDE.U32 R22, R25, 0x4, R12 ;  /* 0x0000000419167825 */ /* 0x000fca00078e000c */
[----:B------:R0:W5:Y:S04]  /*0390*/  LDG.E R19, desc[UR10][R22.64] ;  /* 0x0000000a16137981 */ /* 0x000168000c1e1900 */
[----:B------:R-:W2:Y:S01]  /*03a0*/  LDG.E R21, desc[UR10][R14.64+-0x4] ;  /* 0xfffffc0a0e157981 */ /* 0x000ea2000c1e1900 */
[----:B----4-:R-:W-:-:S03]  /*03b0*/  IMAD R10, R26, R24, R10 ;  /* 0x000000181a0a7224 */ /* 0x010fc600078e020a */
[----:B------:R-:W3:Y:S01]  /*03c0*/  LDG.E R24, desc[UR10][R14.64+0x4] ;  /* 0x0000040a0e187981 */ /* 0x000ee2000c1e1900 */
[----:B0-----:R-:W-:-:S05]  /*03d0*/  IMAD.WIDE.U32 R22, R27, 0x4, R12 ;  /* 0x000000041b167825 */ /* 0x001fca00078e000c */
[----:B------:R-:W3:Y:S01]  /*03e0*/  LDG.E R26, desc[UR10][R22.64] ;  /* 0x0000000a161a7981 */ /* 0x000ee2000c1e1900 */
[----:B--2---:R-:W-:-:S04]  /*03f0*/  IMAD R10, R21, R20, R10 ;  /* 0x00000014150a7224 */ /* 0x004fc800078e020a */
[----:B-----5:R-:W-:Y:S02]  /*0400*/  IMAD R10, R28, R19, R10 ;  /* 0x000000131c0a7224 */ /* 0x020fe400078e020a */
[--C-:B------:R-:W-:Y:S01]  /*0410*/  IMAD.WIDE.U32 R18, R29, 0x4, R12.reuse ;  /* 0x000000041d127825 */ /* 0x100fe200078e000c */
[----:B------:R-:W2:Y:S03]  /*0420*/  LDG.E R28, desc[UR10][R14.64+0x8] ;  /* 0x0000080a0e1c7981 */ /* 0x000ea6000c1e1900 */
[----:B------:R-:W-:Y:S02]  /*0430*/  IMAD.WIDE.U32 R20, R8, 0x4, R12 ;  /* 0x0000000408147825 */ /* 0x000fe400078e000c */
[----:B------:R-:W2:Y:S04]  /*0440*/  LDG.E R18, desc[UR10][R18.64] ;  /* 0x0000000a12127981 */ /* 0x000ea8000c1e1900 */
[----:B------:R-:W4:Y:S04]  /*0450*/  LDG.E R20, desc[UR10][R20.64] ;  /* 0x0000000a14147981 */ /* 0x000f28000c1e1900 */
[----:B------:R-:W4:Y:S01]  /*0460*/  LDG.E R19, desc[UR10][R14.64+0xc] ;  /* 0x00000c0a0e137981 */ /* 0x000f22000c1e1900 */
[----:B------:R-:W-:Y:S01]  /*0470*/  UIADD3 UR4, UPT, UPT, UR4, 0x8, URZ ;  /* 0x0000000804047890 */ /* 0x000fe2000fffe0ff */
[----:B---3--:R-:W-:-:S03]  /*0480*/  IMAD R10, R24, R26, R10 ;  /* 0x0000001a180a7224 */ /* 0x008fc600078e020a */
[----:B------:R-:W-:Y:S01]  /*0490*/  UISETP.NE.AND UP0, UPT, UR4, URZ, UPT ;  /* 0x000000ff0400728c */ /* 0x000fe2000bf05270 */
[----:B------:R-:W-:Y:S01]  /*04a0*/  IADD3 R24, P0, PT, R14, 0x20, RZ ;  /* 0x000000200e187810 */ /* 0x000fe20007f1e0ff */
[C---:B------:R-:W-:Y:S01]  /*04b0*/  IMAD.IADD R25, R4.reuse, 0x1, R25 ;  /* 0x0000000104197824 */ /* 0x040fe200078e0219 */
[C---:B------:R-:W-:Y:S01]  /*04c0*/  IADD3 R7, PT, PT, R4.reuse, R7, RZ ;  /* 0x0000000704077210 */ /* 0x040fe20007ffe0ff */
[C---:B------:R-:W-:Y:S01]  /*04d0*/  IMAD.WIDE.U32 R16, R4.reuse, 0x4, R16 ;  /* 0x0000000404107825 */ /* 0x040fe200078e0010 */
[C---:B------:R-:W-:Y:S02]  /*04e0*/  IADD3 R9, PT, PT, R4.reuse, R9, RZ ;  /* 0x0000000904097210 */ /* 0x040fe40007ffe0ff */
[C---:B------:R-:W-:Y:S01]  /*04f0*/  IADD3 R11, PT, PT, R4.reuse, R11, RZ ;  /* 0x0000000b040b7210 */ /* 0x040fe20007ffe0ff */
[----:B------:R-:W-:Y:S01]  /*0500*/  IMAD.X R26, RZ, RZ, R15, P0 ;  /* 0x000000ffff1a7224 */ /* 0x000fe200000e060f */
[C---:B------:R-:W-:Y:S02]  /*0510*/  IADD3 R27, PT, PT, R4.reuse, R27, RZ ;  /* 0x0000001b041b7210 */ /* 0x040fe40007ffe0ff */
[----:B------:R-:W-:-:S02]  /*0520*/  IADD3 R29, PT, PT, R4, R29, RZ ;  /* 0x0000001d041d7210 */ /* 0x000fc40007ffe0ff */
[----:B------:R-:W-:Y:S01]  /*0530*/  IADD3 R8, PT, PT, R4, R8, RZ ;  /* 0x0000000804087210 */ /* 0x000fe20007ffe0ff */
[----:B--2---:R-:W-:-:S04]  /*0540*/  IMAD R10, R28, R18, R10 ;  /* 0x000000121c0a7224 */ /* 0x004fc800078e020a */
[----:B----4-:R-:W-:Y:S01]  /*0550*/  IMAD R10, R19, R20, R10 ;  /* 0x00000014130a7224 */ /* 0x010fe200078e020a */
[----:B------:R-:W-:Y:S06]  /*0560*/  BRA.U UP0, `(.L_x_18) ;  /* 0xfffffffd00487547 */ /* 0x000fec000b83ffff */
[----:B------:R-:W-:-:S05]  /*0570*/  UMOV UR4, UR6 ;  /* 0x0000000600047c82 */ /* 0x000fca0008000000 */
.L_x_17:
[----:B------:R-:W-:-:S09]  /*0580*/  UISETP.NE.AND UP0, UPT, UR8, URZ, UPT ;  /* 0x000000ff0800728c */ /* 0x000fd2000bf05270 */
[----:B------:R-:W-:Y:S05]  /*0590*/  BRA.U !UP0, `(.L_x_19) ;  /* 0x00000005081c7547 */ /* 0x000fea000b800000 */
[----:B------:R-:W-:Y:S02]  /*05a0*/  UIADD3 UR9, UPT, UPT, UR8, -0x1, URZ ;  /* 0xffffffff08097890 */ /* 0x000fe4000fffe0ff */
[----:B------:R-:W-:Y:S02]  /*05b0*/  UISETP.NE.AND UP1, UPT, UR5, URZ, UPT ;  /* 0x000000ff0500728c */ /* 0x000fe4000bf25270 */
[----:B------:R-:W-:-:S09]  /*05c0*/  UISETP.GE.U32.AND UP0, UPT, UR9, 0x3, UPT ;  /* 0x000000030900788c */ /* 0x000fd2000bf06070 */
[----:B------:R-:W-:Y:S05]  /*05d0*/  BRA.U !UP0, `(.L_x_20) ;  /* 0x00000001087c7547 */ /* 0x000fea000b800000 */
[----:B------:R-:W0:Y:S01]  /*05e0*/  LDC R22, c[0x0][0x39c] ;  /* 0x0000e700ff167b82 */ /* 0x000e220000000800 */
[----:B------:R-:W1:Y:S01]  /*05f0*/  LDCU.64 UR14, c[0x0][0x380] ;  /* 0x00007000ff0e77ac */ /* 0x000e620008000a00 */
[C---:B------:R-:W-:Y:S01]  /*0600*/  VIADD R7, R2.reuse, UR4 ;  /* 0x0000000402077c36 */ /* 0x040fe20008000000 */
[----:B------:R-:W-:-:S04]  /*0610*/  IADD3 R11, P0, PT, R2, UR4, RZ ;  /* 0x00000004020b7c10 */ /* 0x000fc8000ff1e0ff */
[----:B------:R-:W-:Y:S01]  /*0620*/  IADD3.X R20, PT, PT, RZ, RZ, RZ, P0, !PT ;  /* 0x000000ffff147210 */ /* 0x000fe200007fe4ff */
[----:B------:R-:W2:Y:S08]  /*0630*/  LDC.64 R16, c[0x0][0x380] ;  /* 0x0000e000ff107b82 */ /* 0x000eb00000000a00 */
[----:B------:R-:W3:Y:S01]  /*0640*/  LDC.64 R12, c[0x0][0x388] ;  /* 0x0000e200ff0c7b82 */ /* 0x000ee20000000a00 */
[----:B-1----:R-:W-:Y:S01]  /*0650*/  LEA R8, P0, R11, UR14, 0x2 ;  /* 0x0000000e0b087c11 */ /* 0x002fe2000f8010ff */
[----:B0-----:R-:W-:-:S05]  /*0660*/  IMAD R19, R22, UR4, R5 ;  /* 0x0000000416137c24 */ /* 0x001fca000f8e0205 */
[----:B------:R-:W-:Y:S01]  /*0670*/  IADD3 R9, PT, PT, R19, R22, RZ ;  /* 0x0000001613097210 */ /* 0x000fe20007ffe0ff */
[----:B--2---:R-:W-:-:S03]  /*0680*/  IMAD.WIDE.U32 R16, R7, 0x4, R16 ;  /* 0x0000000407107825 */ /* 0x004fc600078e0010 */
[----:B------:R-:W-:-:S03]  /*0690*/  IADD3 R7, PT, PT, R9, R22, RZ ;  /* 0x0000001609077210 */ /* 0x000fc60007ffe0ff */
[----:B------:R-:W2:Y:S01]  /*06a0*/  LDG.E R17, desc[UR10][R16.64] ;  /* 0x0000000a10117981 */ /* 0x000ea2000c1e1900 */
[----:B---3--:R-:W-:-:S04]  /*06b0*/  IMAD.WIDE.U32 R18, R19, 0x4, R12 ;  /* 0x0000000413127825 */ /* 0x008fc800078e000c */
[----:B------:R-:W-:Y:S01]  /*06c0*/  IMAD.WIDE.U32 R14, R9, 0x4, R12 ;  /* 0x00000004090e7825 */ /* 0x000fe200078e000c */
[----:B------:R-:W-:Y:S01]  /*06d0*/  LEA.HI.X R9, R11, UR15, R20, 0x2, P0 ;  /* 0x0000000f0b097c11 */ /* 0x000fe200080f1414 */
[----:B------:R-:W2:Y:S02]  /*06e0*/  LDG.E R18, desc[UR10][R18.64] ;  /* 0x0000000a12127981 */ /* 0x000ea4000c1e1900 */
[C---:B------:R-:W-:Y:S02]  /*06f0*/  IMAD.WIDE.U32 R20, R7.reuse, 0x4, R12 ;  /* 0x0000000407147825 */ /* 0x040fe400078e000c */
[----:B------:R-:W3:Y:S02]  /*0700*/  LDG.E R14, desc[UR10][R14.64] ;  /* 0x0000000a0e0e7981 */ /* 0x000ee4000c1e1900 */
[----:B------:R-:W-:Y:S02]  /*0710*/  IMAD.IADD R7, R7, 0x1, R22 ;  /* 0x0000000107077824 */ /* 0x000fe400078e0216 */
[----:B------:R-:W3:Y:S02]  /*0720*/  LDG.E R22, desc[UR10][R8.64+0x4] ;  /* 0x0000040a08167981 */ /* 0x000ee4000c1e1900 */
[----:B------:R-:W-:-:S02]  /*0730*/  IMAD.WIDE.U32 R12, R7, 0x4, R12 ;  /* 0x00000004070c7825 */ /* 0x000fc400078e000c */
        /* <DEDUP_REMOVED lines=9> */
.L_x_20:
[----:B------:R-:W-:Y:S05]  /*07d0*/  BRA.U !UP1, `(.L_x_19) ;  /* 0x00000001098c7547 */ /* 0x000fea000b800000 */
[----:B------:R-:W-:Y:S02]  /*07e0*/  UISETP.NE.AND UP0, UPT, UR5, 0x1, UPT ;  /* 0x000000010500788c */ /* 0x000fe4000bf05270 */
[----:B------:R-:W-:-:S07]  /*07f0*/  ULOP3.LUT UP1, URZ, UR12, 0x1, URZ, 0xc0, !UPT ;  /* 0x000000010cff7892 */ /* 0x000fce000f82c0ff */
[----:B------:R-:W-:Y:S05]  /*0800*/  BRA.U !UP0, `(.L_x_21) ;  /* 0x0000000108547547 */ /* 0x000fea000b800000 */
[----:B------:R-:W0:Y:S01]  /*0810*/  LDC R16, c[0x0][0x39c] ;  /* 0x0000e700ff107b82 */ /* 0x000e220000000800 */
[----:B------:R-:W1:Y:S01]  /*0820*/  LDCU.64 UR12, c[0x0][0x380] ;  /* 0x00007000ff0c77ac */ /* 0x000e620008000a00 */
[C---:B------:R-:W-:Y:S02]  /*0830*/  IADD3 R7, PT, PT, R2.reuse, UR4, RZ ;  /* 0x0000000402077c10 */ /* 0x040fe4000fffe0ff */
[----:B------:R-:W-:-:S04]  /*0840*/  IADD3 R11, P0, PT, R2, UR4, RZ ;  /* 0x00000004020b7c10 */ /* 0x000fc8000ff1e0ff */
[----:B------:R-:W2:Y:S01]  /*0850*/  LDC.64 R14, c[0x0][0x380] ;  /* 0x0000e000ff0e7b82 */ /* 0x000ea20000000a00 */
[----:B------:R-:W-:-:S07]  /*0860*/  IADD3.X R18, PT, PT, RZ, RZ, RZ, P0, !PT ;  /* 0x000000ffff127210 */ /* 0x000fce00007fe4ff */
[----:B------:R-:W3:Y:S01]  /*0870*/  LDC.64 R8, c[0x0][0x388] ;  /* 0x0000e200ff087b82 */ /* 0x000ee20000000a00 */
[----:B-1----:R-:W-:-:S04]  /*0880*/  LEA R12, P0, R11, UR12, 0x2 ;  /* 0x0000000c0b0c7c11 */ /* 0x002fc8000f8010ff */
[----:B------:R-:W-:Y:S01]  /*0890*/  LEA.HI.X R13, R11, UR13, R18, 0x2, P0 ;  /* 0x0000000d0b0d7c11 */ /* 0x000fe200080f1412 */
[----:B0-----:R-:W-:-:S05]  /*08a0*/  IMAD R17, R16, UR4, R5 ;  /* 0x0000000410117c24 */ /* 0x001fca000f8e0205 */
[----:B------:R-:W4:Y:S01]  /*08b0*/  LDG.E R13, desc[UR10][R12.64+0x4] ;  /* 0x0000040a0c0d7981 */ /* 0x000f22000c1e1900 */
[----:B--2---:R-:W-:Y:S01]  /*08c0*/  IMAD.WIDE.U32 R14, R7, 0x4, R14 ;  /* 0x00000004070e7825 */ /* 0x004fe200078e000e */
[----:B------:R-:W-:-:S05]  /*08d0*/  IADD3 R7, PT, PT, R17, R16, RZ ;  /* 0x0000001011077210 */ /* 0x000fca0007ffe0ff */
[----:B------:R-:W2:Y:S01]  /*08e0*/  LDG.E R15, desc[UR10][R14.64] ;  /* 0x0000000a0e0f7981 */ /* 0x000ea2000c1e1900 */
[----:B---3--:R-:W-:-:S04]  /*08f0*/  IMAD.WIDE.U32 R16, R17, 0x4, R8 ;  /* 0x0000000411107825 */ /* 0x008fc800078e0008 */
[----:B------:R-:W-:Y:S02]  /*0900*/  IMAD.WIDE.U32 R8, R7, 0x4, R8 ;  /* 0x0000000407087825 */ /* 0x000fe400078e0008 */
[----:B------:R-:W2:Y:S04]  /*0910*/  LDG.E R16, desc[UR10][R16.64] ;  /* 0x0000000a10107981 */ /* 0x000ea8000c1e1900 */
[----:B------:R-:W4:Y:S01]  /*0920*/  LDG.E R8, desc[UR10][R8.64] ;  /* 0x0000000a08087981 */ /* 0x000f22000c1e1900 */
[----:B------:R-:W-:Y:S01]  /*0930*/  UIADD3 UR4, UPT, UPT, UR4, 0x2, URZ ;  /* 0x0000000204047890 */ /* 0x000fe2000fffe0ff */
[----:B--2---:R-:W-:-:S04]  /*0940*/  IMAD R10, R15, R16, R10 ;  /* 0x000000100f0a7224 */ /* 0x004fc800078e020a */
[----:B----4-:R-:W-:-:S07]  /*0950*/  IMAD R10, R13, R8, R10 ;  /* 0x000000080d0a7224 */ /* 0x010fce00078e020a */
.L_x_21:
[----:B------:R-:W-:Y:S05]  /*0960*/  BRA.U !UP1, `(.L_x_19) ;  /* 0x0000000109287547 */ /* 0x000fea000b800000 */
[----:B------:R-:W0:Y:S01]  /*0970*/  LDC R14, c[0x0][0x39c] ;  /* 0x0000e700ff0e7b82 */ /* 0x000e220000000800 */
[----:B------:R-:W-:-:S07]  /*0980*/  VIADD R7, R2, UR4 ;  /* 0x0000000402077c36 */ /* 0x000fce0008000000 */
[----:B------:R-:W1:Y:S08]  /*0990*/  LDC.64 R8, c[0x0][0x380] ;  /* 0x0000e000ff087b82 */ /* 0x000e700000000a00 */
[----:B------:R-:W2:Y:S01]  /*09a0*/  LDC.64 R12, c[0x0][0x388] ;  /* 0x0000e200ff0c7b82 */ /* 0x000ea20000000a00 */
[----:B0-----:R-:W-:Y:S02]  /*09b0*/  IMAD R11, R14, UR4, R5 ;  /* 0x000000040e0b7c24 */ /* 0x001fe4000f8e0205 */
[----:B-1----:R-:W-:-:S06]  /*09c0*/  IMAD.WIDE.U32 R8, R7, 0x4, R8 ;  /* 0x0000000407087825 */ /* 0x002fcc00078e0008 */
[----:B------:R-:W3:Y:S01]  /*09d0*/  LDG.E R9, desc[UR10][R8.64] ;  /* 0x0000000a08097981 */ /* 0x000ee2000c1e1900 */
[----:B--2---:R-:W-:-:S06]  /*09e0*/  IMAD.WIDE.U32 R12, R11, 0x4, R12 ;  /* 0x000000040b0c7825 */ /* 0x004fcc00078e000c */
[----:B------:R-:W3:Y:S02]  /*09f0*/  LDG.E R12, desc[UR10][R12.64] ;  /* 0x0000000a0c0c7981 */ /* 0x000ee4000c1e1900 */
[----:B---3--:R-:W-:-:S07]  /*0a00*/  IMAD R10, R9, R12, R10 ;  /* 0x0000000c090a7224 */ /* 0x008fce00078e020a */
.L_x_19:
[----:B------:R-:W0:Y:S01]  /*0a10*/  LDCU UR4, c[0x0][0x39c] ;  /* 0x00007380ff0477ac */ /* 0x000e220008000800 */
[----:B------:R-:W1:Y:S01]  /*0a20*/  LDC.64 R8, c[0x0][0x390] ;  /* 0x0000e400ff087b82 */ /* 0x000e620000000a00 */
[----:B------:R-:W-:Y:S02]  /*0a30*/  IADD3 R7, PT, PT, R0, R5, RZ ;  /* 0x0000000500077210 */ /* 0x000fe40007ffe0ff */
[----:B------:R-:W-:-:S04]  /*0a40*/  IADD3 R5, PT, PT, R5, 0x1, RZ ;  /* 0x0000000105057810 */ /* 0x000fc80007ffe0ff */
[----:B0-----:R-:W-:Y:S01]  /*0a50*/  ISETP.NE.AND P0, PT, R5, UR4, PT ;  /* 0x0000000405007c0c */ /* 0x001fe2000bf05270 */
[----:B-1----:R-:W-:-:S05]  /*0a60*/  IMAD.WIDE.U32 R8, R7, 0x4, R8 ;  /* 0x0000000407087825 */ /* 0x002fca00078e0008 */
[----:B------:R0:W-:Y:S07]  /*0a70*/  STG.E desc[UR10][R8.64], R10 ;  /* 0x0000000a08007986 */ /* 0x0001ee000c10190a */
[----:B------:R-:W-:Y:S05]  /*0a80*/  @!P0 EXIT ;  /* 0x000000000000894d */ /* 0x000fea0003800000 */
[----:B------:R-:W-:Y:S05]  /*0a90*/  BRA `(.L_x_22) ;  /* 0xfffffff400b07947 */ /* 0x000fea000383ffff */
.L_x_16:
[C---:B------:R-:W-:Y:S01]  /*0aa0*/  ISETP.GE.U32.AND P1, PT, R11.reuse, 0x8, PT ;  /* 0x000000080b00780c */ /* 0x040fe20003f26070 */
[----:B------:R-:W-:Y:S01]  /*0ab0*/  HFMA2 R3, -RZ, RZ, 0, 0 ;  /* 0x00000000ff037431 */ /* 0x000fe200000001ff */
[----:B------:R-:W-:-:S04]  /*0ac0*/  LOP3.LUT R2, R11, 0x7, RZ, 0xc0, !PT ;  /* 0x000000070b027812 */ /* 0x000fc800078ec0ff */
[----:B------:R-:W-:-:S07]  /*0ad0*/  ISETP.NE.AND P0, PT, R2, RZ, PT ;  /* 0x000000ff0200720c */ /* 0x000fce0003f05270 */
[----:B------:R-:W-:Y:S06]  /*0ae0*/  @!P1 BRA `(.L_x_23) ;  /* 0x0000000000409947 */ /* 0x000fec0003800000 */
[----:B------:R-:W0:Y:S01]  /*0af0*/  LDC.64 R6, c[0x0][0x390] ;  /* 0x0000e400ff067b82 */ /* 0x000e220000000a00 */
[----:B------:R-:W-:Y:S01]  /*0b00*/  LOP3.LUT R3, R11, 0x7ffffff8, RZ, 0xc0, !PT ;  /* 0x7ffffff80b037812 */ /* 0x000fe200078ec0ff */
[----:B------:R-:W-:-:S06]  /*0b10*/  UMOV UR4, URZ ;  /* 0x000000ff00047c82 */ /* 0x000fcc0008000000 */
.L_x_24:
[----:B-1----:R-:W-:Y:S01]  /*0b20*/  VIADD R5, R0, UR4 ;  /* 0x0000000400057c36 */ /* 0x002fe20008000000 */
[----:B------:R-:W-:-:S03]  /*0b30*/  UIADD3 UR4, UPT, UPT, UR4, 0x8, URZ ;  /* 0x0000000804047890 */ /* 0x000fc6000fffe0ff */
[----:B0-----:R-:W-:-:S03]  /*0b40*/  IMAD.WIDE.U32 R4, R5, 0x4, R6 ;  /* 0x0000000405047825 */ /* 0x001fc600078e0006 */
[----:B------:R-:W-:Y:S02]  /*0b50*/  ISETP.NE.AND P1, PT, R3, UR4, PT ;  /* 0x0000000403007c0c */ /* 0x000fe4000bf25270 */
[----:B------:R1:W-:Y:S04]  /*0b60*/  STG.E desc[UR10][R4.64], RZ ;  /* 0x000000ff04007986 */ /* 0x0003e8000c10190a */
[----:B------:R1:W-:Y:S04]  /*0b70*/  STG.E desc[UR10][R4.64+0x4], RZ ;  /* 0x000004ff04007986 */ /* 0x0003e8000c10190a */
[----:B------:R1:W-:Y:S04]  /*0b80*/  STG.E desc[UR10][R4.64+0x8], RZ ;  /* 0x000008ff04007986 */ /* 0x0003e8000c10190a */
[----:B------:R1:W-:Y:S04]  /*0b90*/  STG.E desc[UR10][R4.64+0xc], RZ ;  /* 0x00000cff04007986 */ /* 0x0003e8000c10190a */
[----:B------:R1:W-:Y:S04]  /*0ba0*/  STG.E desc[UR10][R4.64+0x10], RZ ;  /* 0x000010ff04007986 */ /* 0x0003e8000c10190a */
[----:B------:R1:W-:Y:S04]  /*0bb0*/  STG.E desc[UR10][R4.64+0x14], RZ ;  /* 0x000014ff04007986 */ /* 0x0003e8000c10190a */
[----:B------:R1:W-:Y:S04]  /*0bc0*/  STG.E desc[UR10][R4.64+0x18], RZ ;  /* 0x000018ff04007986 */ /* 0x0003e8000c10190a */
[----:B------:R1:W-:Y:S01]  /*0bd0*/  STG.E desc[UR10][R4.64+0x1c], RZ ;  /* 0x00001cff04007986 */ /* 0x0003e2000c10190a */
[----:B------:R-:W-:Y:S05]  /*0be0*/  @P1 BRA `(.L_x_24) ;  /* 0xfffffffc00cc1947 */ /* 0x000fea000383ffff */
.L_x_23:
[----:B------:R-:W-:Y:S05]  /*0bf0*/  @!P0 EXIT ;  /* 0x000000000000894d */ /* 0x000fea0003800000 */
[----:B------:R-:W-:Y:S02]  /*0c00*/  ISETP.GE.U32.AND P1, PT, R2, 0x4, PT ;  /* 0x000000040200780c */ /* 0x000fe40003f26070 */
[----:B------:R-:W-:-:S04]  /*0c10*/  LOP3.LUT R8, R11, 0x3, RZ, 0xc0, !PT ;  /* 0x000000030b087812 */ /* 0x000fc800078ec0ff */
[----:B------:R-:W-:-:S07]  /*0c20*/  ISETP.NE.AND P0, PT, R8, RZ, PT ;  /* 0x000000ff0800720c */ /* 0x000fce0003f05270 */
[----:B------:R-:W-:Y:S06]  /*0c30*/  @!P1 BRA `(.L_x_25) ;  /* 0x0000000000349947 */ /* 0x000fec0003800000 */
[----:B-1----:R-:W0:Y:S01]  /*0c40*/  LDC.64 R4, c[0x0][0x390] ;  /* 0x0000e400ff047b82 */ /* 0x002e220000000a00 */
[----:B------:R-:W1:Y:S01]  /*0c50*/  LDCU.64 UR4, c[0x0][0x390] ;  /* 0x00007200ff0477ac */ /* 0x000e620008000a00 */
[CC--:B------:R-:W-:Y:S02]  /*0c60*/  IADD3 R2, P1, PT, R0.reuse, R3.reuse, RZ ;  /* 0x0000000300027210 */ /* 0x0c0fe40007f3e0ff */
[----:B------:R-:W-:Y:S02]  /*0c70*/  IADD3 R7, PT, PT, R0, R3, RZ ;  /* 0x0000000300077210 */ /* 0x000fe40007ffe0ff */
[----:B------:R-:W-:Y:S02]  /*0c80*/  IADD3.X R9, PT, PT, RZ, RZ, RZ, P1, !PT ;  /* 0x000000ffff097210 */ /* 0x000fe40000ffe4ff */
[----:B------:R-:W-:Y:S02]  /*0c90*/  IADD3 R3, PT, PT, R3, 0x4, RZ ;  /* 0x0000000403037810 */ /* 0x000fe40007ffe0ff */
[----:B-1----:R-:W-:Y:S01]  /*0ca0*/  LEA R6, P1, R2, UR4, 0x2 ;  /* 0x0000000402067c11 */ /* 0x002fe2000f8210ff */
[----:B0-----:R-:W-:-:S03]  /*0cb0*/  IMAD.WIDE.U32 R4, R7, 0x4, R4 ;  /* 0x0000000407047825 */ /* 0x001fc600078e0004 */
[----:B------:R-:W-:Y:S02]  /*0cc0*/  LEA.HI.X R7, R2, UR5, R9, 0x2, P1 ;  /* 0x0000000502077c11 */ /* 0x000fe400088f1409 */
[----:B------:R0:W-:Y:S04]  /*0cd0*/  STG.E desc[UR10][R4.64], RZ ;  /* 0x000000ff04007986 */ /* 0x0001e8000c10190a */
[----:B------:R0:W-:Y:S04]  /*0ce0*/  STG.E desc[UR10][R6.64+0x4], RZ ;  /* 0x000004ff06007986 */ /* 0x0001e8000c10190a */
[----:B------:R0:W-:Y:S04]  /*0cf0*/  STG.E desc[UR10][R6.64+0x8], RZ ;  /* 0x000008ff06007986 */ /* 0x0001e8000c10190a */
[----:B------:R0:W-:Y:S02]  /*0d00*/  STG.E desc[UR10][R6.64+0xc], RZ ;  /* 0x00000cff06007986 */ /* 0x0001e4000c10190a */
.L_x_25:
[----:B------:R-:W-:Y:S05]  /*0d10*/  @!P0 EXIT ;  /* 0x000000000000894d */ /* 0x000fea0003800000 */
[----:B------:R-:W-:Y:S02]  /*0d20*/  ISETP.NE.AND P1, PT, R8, 0x1, PT ;  /* 0x000000010800780c */ /* 0x000fe40003f25270 */
[----:B------:R-:W-:-:S04]  /*0d30*/  LOP3.LUT R2, R11, 0x1, RZ, 0xc0, !PT ;  /* 0x000000010b027812 */ /* 0x000fc800078ec0ff */
[----:B------:R-:W-:-:S07]  /*0d40*/  ISETP.NE.U32.AND P0, PT, R2, 0x1, PT ;  /* 0x000000010200780c */ /* 0x000fce0003f05070 */
[----:B------:R-:W-:Y:S06]  /*0d50*/  @!P1 BRA `(.L_x_26) ;  /* 0x00000000002c9947 */ /* 0x000fec0003800000 */
[----:B01----:R-:W0:Y:S01]  /*0d60*/  LDC.64 R4, c[0x0][0x390] ;  /* 0x0000e400ff047b82 */ /* 0x003e220000000a00 */
[----:B------:R-:W1:Y:S01]  /*0d70*/  LDCU.64 UR4, c[0x0][0x390] ;  /* 0x00007200ff0477ac */ /* 0x000e620008000a00 */
[C---:B------:R-:W-:Y:S01]  /*0d80*/  IADD3 R2, P1, PT, R0.reuse, R3, RZ ;  /* 0x0000000300027210 */ /* 0x040fe20007f3e0ff */
[----:B------:R-:W-:Y:S01]  /*0d90*/  IMAD.IADD R7, R0, 0x1, R3 ;  /* 0x0000000100077824 */ /* 0x000fe200078e0203 */
[----:B------:R-:W-:Y:S02]  /*0da0*/  IADD3 R3, PT, PT, R3, 0x2, RZ ;  /* 0x0000000203037810 */ /* 0x000fe40007ffe0ff */
[----:B------:R-:W-:Y:S02]  /*0db0*/  IADD3.X R9, PT, PT, RZ, RZ, RZ, P1, !PT ;  /* 0x000000ffff097210 */ /* 0x000fe40000ffe4ff */
[----:B-1----:R-:W-:Y:S01]  /*0dc0*/  LEA R6, P1, R2, UR4, 0x2 ;  /* 0x0000000402067c11 */ /* 0x002fe2000f8210ff */
[----:B0-----:R-:W-:-:S03]  /*0dd0*/  IMAD.WIDE.U32 R4, R7, 0x4, R4 ;  /* 0x0000000407047825 */ /* 0x001fc600078e0004 */
[----:B------:R-:W-:Y:S02]  /*0de0*/  LEA.HI.X R7, R2, UR5, R9, 0x2, P1 ;  /* 0x0000000502077c11 */ /* 0x000fe400088f1409 */
[----:B------:R2:W-:Y:S04]  /*0df0*/  STG.E desc[UR10][R4.64], RZ ;  /* 0x000000ff04007986 */ /* 0x0005e8000c10190a */
[----:B------:R2:W-:Y:S03]  /*0e00*/  STG.E desc[UR10][R6.64+0x4], RZ ;  /* 0x000004ff06007986 */ /* 0x0005e6000c10190a */
.L_x_26:
[----:B------:R-:W-:Y:S05]  /*0e10*/  @P0 EXIT ;  /* 0x000000000000094d */ /* 0x000fea0003800000 */
[----:B012---:R-:W0:Y:S01]  /*0e20*/  LDC.64 R4, c[0x0][0x390] ;  /* 0x0000e400ff047b82 */ /* 0x007e220000000a00 */
[----:B------:R-:W-:-:S05]  /*0e30*/  IADD3 R3, PT, PT, R0, R3, RZ ;  /* 0x0000000300037210 */ /* 0x000fca0007ffe0ff */
[----:B0-----:R-:W-:-:S05]  /*0e40*/  IMAD.WIDE.U32 R2, R3, 0x4, R4 ;  /* 0x0000000403027825 */ /* 0x001fca00078e0004 */
[----:B------:R-:W-:Y:S01]  /*0e50*/  STG.E desc[UR10][R2.64], RZ ;  /* 0x000000ff02007986 */ /* 0x000fe2000c10190a */
[----:B------:R-:W-:Y:S05]  /*0e60*/  EXIT ;  /* 0x000000000000794d */ /* 0x000fea0003800000 */
.L_x_27:
        /* <DEDUP_REMOVED lines=9> */
.L_x_30:


//--------------------- .nv.shared.reserved.0     --------------------------
	.section	.nv.shared.reserved.0,"aw",@nobits
	.weak		__nv_reservedSMEM_offset_0_alias
	.size		__nv_reservedSMEM_offset_0_alias, 0, 64
	.other		__nv_reservedSMEM_offset_0_alias,@"STO_CUDA_RESERVED_SHARED STV_DEFAULT"
__nv_reservedSMEM_offset_0_alias:
	.zero		0
	.zero		64


//--------------------- .nv.constant0._Z3q1cPiS_S_i --------------------------
	.section	.nv.constant0._Z3q1cPiS_S_i,"a",@progbits
	.sectionflags	@""
	.align	4
.nv.constant0._Z3q1cPiS_S_i:
	.zero		924


//--------------------- .nv.constant0._Z3q1bPiS_S_ii --------------------------
	.section	.nv.constant0._Z3q1bPiS_S_ii,"a",@progbits
	.sectionflags	@""
	.align	4
.nv.constant0._Z3q1bPiS_S_ii:
	.zero		928


//--------------------- .nv.constant0._Z3q1aPiS_S_ii --------------------------
	.section	.nv.constant0._Z3q1aPiS_S_ii,"a",@progbits
	.sectionflags	@""
	.align	4
.nv.constant0._Z3q1aPiS_S_ii:
	.zero		928


//--------------------- SYMBOLS --------------------------

	.type		.nv.reservedSmem.offset0,@object
	.size		.nv.reservedSmem.offset0,0x4
